//
// Generated by NVIDIA NVVM Compiler
//
// Compiler Build ID: CL-36424714
// Cuda compilation tools, release 13.0, V13.0.88
// Based on NVVM 20.0.0
//

.version 9.0
.target sm_100
.address_size 64

	// .globl	_Z4gelmPfS_ii

.visible .entry _Z4gelmPfS_ii(
	.param .u64 .ptr .align 1 _Z4gelmPfS_ii_param_0,
	.param .u64 .ptr .align 1 _Z4gelmPfS_ii_param_1,
	.param .u32 _Z4gelmPfS_ii_param_2,
	.param .u32 _Z4gelmPfS_ii_param_3
)
{
	.reg .pred 	%p<31>;
	.reg .b32 	%r<73>;
	.reg .b32 	%f<137>;
	.reg .b64 	%rd<59>;

	ld.param.u64 	%rd9, [_Z4gelmPfS_ii_param_0];
	ld.param.u64 	%rd10, [_Z4gelmPfS_ii_param_1];
	ld.param.u32 	%r34, [_Z4gelmPfS_ii_param_2];
	ld.param.u32 	%r35, [_Z4gelmPfS_ii_param_3];
	cvta.to.global.u64 	%rd1, %rd10;
	cvta.to.global.u64 	%rd2, %rd9;
	mov.u32 	%r36, %tid.x;
	mov.u32 	%r37, %ctaid.x;
	mov.u32 	%r38, %ntid.x;
	mad.lo.s32 	%r1, %r37, %r38, %r36;
	setp.ge.s32 	%p1, %r1, %r35;
	@%p1 bra 	$L__BB0_49;
	add.s32 	%r2, %r34, 1;
	add.s32 	%r3, %r34, -1;
	setp.lt.s32 	%p2, %r35, 1;
	@%p2 bra 	$L__BB0_6;
	mul.wide.s32 	%rd11, %r1, 4;
	add.s64 	%rd3, %rd2, %rd11;
	mov.b32 	%r66, 0;
$L__BB0_3:
	add.s32 	%r5, %r66, %r34;
	setp.le.s32 	%p3, %r1, %r5;
	@%p3 bra 	$L__BB0_5;
	rem.s32 	%r40, %r1, %r2;
	sub.s32 	%r41, %r1, %r40;
	div.s32 	%r42, %r66, %r2;
	add.s32 	%r43, %r41, %r42;
	add.s32 	%r44, %r66, %r1;
	sub.s32 	%r45, %r44, %r43;
	mul.wide.s32 	%rd12, %r45, 4;
	add.s64 	%rd13, %rd2, %rd12;
	ld.global.f32 	%f34, [%rd13];
	mul.wide.s32 	%rd14, %r43, 4;
	add.s64 	%rd15, %rd2, %rd14;
	ld.global.f32 	%f35, [%rd15];
	mul.wide.s32 	%rd16, %r66, 4;
	add.s64 	%rd17, %rd2, %rd16;
	ld.global.f32 	%f36, [%rd17];
	div.rn.f32 	%f37, %f35, %f36;
	mul.f32 	%f38, %f34, %f37;
	ld.global.f32 	%f39, [%rd3];
	sub.f32 	%f40, %f39, %f38;
	st.global.f32 	[%rd3], %f40;
$L__BB0_5:
	add.s32 	%r66, %r5, 2;
	setp.lt.s32 	%p4, %r66, %r35;
	@%p4 bra 	$L__BB0_3;
$L__BB0_6:
	bar.sync 	0;
	setp.ge.s32 	%p5, %r1, %r34;
	@%p5 bra 	$L__BB0_49;
	sub.s32 	%r46, %r1, %r3;
	mad.lo.s32 	%r47, %r46, %r2, %r35;
	add.s32 	%r48, %r47, -1;
	mul.wide.s32 	%rd18, %r48, 4;
	add.s64 	%rd19, %rd2, %rd18;
	ld.global.f32 	%f41, [%rd19];
	sub.s32 	%r49, %r1, %r34;
	mul.wide.s32 	%rd20, %r49, 4;
	add.s64 	%rd21, %rd19, %rd20;
	ld.global.f32 	%f42, [%rd21];
	div.rn.f32 	%f120, %f41, %f42;
	mul.wide.s32 	%rd22, %r1, 4;
	add.s64 	%rd4, %rd1, %rd22;
	st.global.f32 	[%rd4], %f120;
	bar.sync 	0;
	setp.lt.s32 	%p6, %r34, 2;
	@%p6 bra 	$L__BB0_48;
	add.s32 	%r50, %r34, 2;
	mul.lo.s32 	%r51, %r50, %r1;
	sub.s32 	%r7, %r51, %r1;
	mul.wide.s32 	%rd23, %r51, 4;
	add.s64 	%rd5, %rd2, %rd23;
	add.s32 	%r52, %r34, -2;
	and.b32  	%r8, %r3, 7;
	setp.lt.u32 	%p7, %r52, 7;
	mov.u32 	%r71, %r3;
	@%p7 bra 	$L__BB0_28;
	add.s32 	%r69, %r34, -4;
	mad.lo.s32 	%r68, %r1, %r2, %r34;
	and.b32  	%r53, %r3, -8;
	neg.s32 	%r67, %r53;
$L__BB0_10:
	.pragma "nounroll";
	add.s32 	%r15, %r69, 3;
	setp.ge.s32 	%p8, %r1, %r15;
	add.s32 	%r54, %r68, -1;
	mul.wide.s32 	%rd24, %r54, 4;
	add.s64 	%rd6, %rd2, %rd24;
	@%p8 bra 	$L__BB0_12;
	ld.global.f32 	%f43, [%rd6];
	ld.global.f32 	%f44, [%rd5];
	div.rn.f32 	%f45, %f43, %f44;
	mul.wide.u32 	%rd25, %r15, 4;
	add.s64 	%rd26, %rd1, %rd25;
	ld.global.f32 	%f46, [%rd26];
	mul.f32 	%f47, %f45, %f46;
	sub.f32 	%f120, %f120, %f47;
	st.global.f32 	[%rd4], %f120;
$L__BB0_12:
	add.s32 	%r16, %r15, -1;
	setp.ge.s32 	%p9, %r1, %r16;
	@%p9 bra 	$L__BB0_14;
	ld.global.f32 	%f48, [%rd6+-4];
	ld.global.f32 	%f49, [%rd5];
	div.rn.f32 	%f50, %f48, %f49;
	add.s32 	%r55, %r69, 2;
	mul.wide.u32 	%rd27, %r55, 4;
	add.s64 	%rd28, %rd1, %rd27;
	ld.global.f32 	%f51, [%rd28];
	mul.f32 	%f52, %f50, %f51;
	sub.f32 	%f120, %f120, %f52;
	st.global.f32 	[%rd4], %f120;
$L__BB0_14:
	add.s32 	%r56, %r16, -1;
	setp.ge.s32 	%p10, %r1, %r56;
	@%p10 bra 	$L__BB0_16;
	ld.global.f32 	%f53, [%rd6+-8];
	ld.global.f32 	%f54, [%rd5];
	div.rn.f32 	%f55, %f53, %f54;
	add.s32 	%r57, %r69, 1;
	mul.wide.u32 	%rd29, %r57, 4;
	add.s64 	%rd30, %rd1, %rd29;
	ld.global.f32 	%f56, [%rd30];
	mul.f32 	%f57, %f55, %f56;
	sub.f32 	%f120, %f120, %f57;
	st.global.f32 	[%rd4], %f120;
$L__BB0_16:
	setp.ge.s32 	%p11, %r1, %r69;
	@%p11 bra 	$L__BB0_18;
	ld.global.f32 	%f58, [%rd6+-12];
	ld.global.f32 	%f59, [%rd5];
	div.rn.f32 	%f60, %f58, %f59;
	mul.wide.u32 	%rd31, %r69, 4;
	add.s64 	%rd32, %rd1, %rd31;
	ld.global.f32 	%f61, [%rd32];
	mul.f32 	%f62, %f60, %f61;
	sub.f32 	%f120, %f120, %f62;
	st.global.f32 	[%rd4], %f120;
$L__BB0_18:
	add.s32 	%r17, %r69, -1;
	setp.ge.s32 	%p12, %r1, %r17;
	@%p12 bra 	$L__BB0_20;
	ld.global.f32 	%f63, [%rd6+-16];
	ld.global.f32 	%f64, [%rd5];
	div.rn.f32 	%f65, %f63, %f64;
	mul.wide.u32 	%rd33, %r17, 4;
	add.s64 	%rd34, %rd1, %rd33;
	ld.global.f32 	%f66, [%rd34];
	mul.f32 	%f67, %f65, %f66;
	sub.f32 	%f120, %f120, %f67;
	st.global.f32 	[%rd4], %f120;
$L__BB0_20:
	add.s32 	%r18, %r17, -1;
	setp.ge.s32 	%p13, %r1, %r18;
	@%p13 bra 	$L__BB0_22;
	ld.global.f32 	%f68, [%rd6+-20];
	ld.global.f32 	%f69, [%rd5];
	div.rn.f32 	%f70, %f68, %f69;
	add.s32 	%r58, %r69, -2;
	mul.wide.u32 	%rd35, %r58, 4;
	add.s64 	%rd36, %rd1, %rd35;
	ld.global.f32 	%f71, [%rd36];
	mul.f32 	%f72, %f70, %f71;
	sub.f32 	%f120, %f120, %f72;
	st.global.f32 	[%rd4], %f120;
$L__BB0_22:
	add.s32 	%r19, %r18, -1;
	setp.ge.s32 	%p14, %r1, %r19;
	@%p14 bra 	$L__BB0_24;
	ld.global.f32 	%f73, [%rd6+-24];
	ld.global.f32 	%f74, [%rd5];
	div.rn.f32 	%f75, %f73, %f74;
	add.s32 	%r59, %r69, -3;
	mul.wide.u32 	%rd37, %r59, 4;
	add.s64 	%rd38, %rd1, %rd37;
	ld.global.f32 	%f76, [%rd38];
	mul.f32 	%f77, %f75, %f76;
	sub.f32 	%f120, %f120, %f77;
	st.global.f32 	[%rd4], %f120;
$L__BB0_24:
	add.s32 	%r60, %r19, -1;
	setp.ge.s32 	%p15, %r1, %r60;
	@%p15 bra 	$L__BB0_26;
	ld.global.f32 	%f78, [%rd6+-28];
	ld.global.f32 	%f79, [%rd5];
	div.rn.f32 	%f80, %f78, %f79;
	add.s32 	%r61, %r69, -4;
	mul.wide.u32 	%rd39, %r61, 4;
	add.s64 	%rd40, %rd1, %rd39;
	ld.global.f32 	%f81, [%rd40];
	mul.f32 	%f82, %f80, %f81;
	sub.f32 	%f120, %f120, %f82;
	st.global.f32 	[%rd4], %f120;
$L__BB0_26:
	add.s32 	%r69, %r69, -8;
	add.s32 	%r68, %r68, -8;
	add.s32 	%r67, %r67, 8;
	setp.ne.s32 	%p16, %r67, 0;
	@%p16 bra 	$L__BB0_10;
	add.s32 	%r71, %r69, 3;
$L__BB0_28:
	setp.eq.s32 	%p17, %r8, 0;
	@%p17 bra 	$L__BB0_48;
	and.b32  	%r25, %r3, 3;
	setp.lt.u32 	%p18, %r8, 4;
	@%p18 bra 	$L__BB0_39;
	setp.ge.s32 	%p19, %r1, %r71;
	add.s32 	%r62, %r7, %r71;
	mul.wide.s32 	%rd41, %r62, 4;
	add.s64 	%rd7, %rd2, %rd41;
	@%p19 bra 	$L__BB0_32;
	ld.global.f32 	%f83, [%rd7];
	ld.global.f32 	%f84, [%rd5];
	div.rn.f32 	%f85, %f83, %f84;
	mul.wide.u32 	%rd42, %r71, 4;
	add.s64 	%rd43, %rd1, %rd42;
	ld.global.f32 	%f86, [%rd43];
	mul.f32 	%f87, %f85, %f86;
	sub.f32 	%f120, %f120, %f87;
	st.global.f32 	[%rd4], %f120;
$L__BB0_32:
	add.s32 	%r26, %r71, -1;
	setp.ge.s32 	%p20, %r1, %r26;
	@%p20 bra 	$L__BB0_34;
	ld.global.f32 	%f88, [%rd7+-4];
	ld.global.f32 	%f89, [%rd5];
	div.rn.f32 	%f90, %f88, %f89;
	mul.wide.u32 	%rd44, %r26, 4;
	add.s64 	%rd45, %rd1, %rd44;
	ld.global.f32 	%f91, [%rd45];
	mul.f32 	%f92, %f90, %f91;
	sub.f32 	%f120, %f120, %f92;
	st.global.f32 	[%rd4], %f120;
$L__BB0_34:
	add.s32 	%r27, %r71, -2;
	setp.ge.s32 	%p21, %r1, %r27;
	@%p21 bra 	$L__BB0_36;
	ld.global.f32 	%f93, [%rd7+-8];
	ld.global.f32 	%f94, [%rd5];
	div.rn.f32 	%f95, %f93, %f94;
	mul.wide.u32 	%rd46, %r27, 4;
	add.s64 	%rd47, %rd1, %rd46;
	ld.global.f32 	%f96, [%rd47];
	mul.f32 	%f97, %f95, %f96;
	sub.f32 	%f120, %f120, %f97;
	st.global.f32 	[%rd4], %f120;
$L__BB0_36:
	add.s32 	%r28, %r71, -3;
	setp.ge.s32 	%p22, %r1, %r28;
	@%p22 bra 	$L__BB0_38;
	ld.global.f32 	%f98, [%rd7+-12];
	ld.global.f32 	%f99, [%rd5];
	div.rn.f32 	%f100, %f98, %f99;
	mul.wide.u32 	%rd48, %r28, 4;
	add.s64 	%rd49, %rd1, %rd48;
	ld.global.f32 	%f101, [%rd49];
	mul.f32 	%f102, %f100, %f101;
	sub.f32 	%f120, %f120, %f102;
	st.global.f32 	[%rd4], %f120;
$L__BB0_38:
	add.s32 	%r71, %r71, -4;
$L__BB0_39:
	setp.eq.s32 	%p23, %r25, 0;
	@%p23 bra 	$L__BB0_48;
	setp.eq.s32 	%p24, %r25, 1;
	@%p24 bra 	$L__BB0_46;
	setp.ge.s32 	%p25, %r1, %r71;
	add.s32 	%r63, %r7, %r71;
	mul.wide.s32 	%rd50, %r63, 4;
	add.s64 	%rd8, %rd2, %rd50;
	@%p25 bra 	$L__BB0_43;
	ld.global.f32 	%f103, [%rd8];
	ld.global.f32 	%f104, [%rd5];
	div.rn.f32 	%f105, %f103, %f104;
	mul.wide.u32 	%rd51, %r71, 4;
	add.s64 	%rd52, %rd1, %rd51;
	ld.global.f32 	%f106, [%rd52];
	mul.f32 	%f107, %f105, %f106;
	sub.f32 	%f120, %f120, %f107;
	st.global.f32 	[%rd4], %f120;
$L__BB0_43:
	add.s32 	%r31, %r71, -1;
	setp.ge.s32 	%p26, %r1, %r31;
	@%p26 bra 	$L__BB0_45;
	ld.global.f32 	%f108, [%rd8+-4];
	ld.global.f32 	%f109, [%rd5];
	div.rn.f32 	%f110, %f108, %f109;
	mul.wide.u32 	%rd53, %r31, 4;
	add.s64 	%rd54, %rd1, %rd53;
	ld.global.f32 	%f111, [%rd54];
	mul.f32 	%f112, %f110, %f111;
	sub.f32 	%f120, %f120, %f112;
	st.global.f32 	[%rd4], %f120;
$L__BB0_45:
	add.s32 	%r71, %r71, -2;
$L__BB0_46:
	and.b32  	%r64, %r3, 1;
	setp.eq.b32 	%p27, %r64, 1;
	not.pred 	%p28, %p27;
	setp.ge.s32 	%p29, %r1, %r71;
	or.pred  	%p30, %p28, %p29;
	@%p30 bra 	$L__BB0_48;
	add.s32 	%r65, %r7, %r71;
	mul.wide.s32 	%rd55, %r65, 4;
	add.s64 	%rd56, %rd2, %rd55;
	ld.global.f32 	%f113, [%rd56];
	ld.global.f32 	%f114, [%rd5];
	div.rn.f32 	%f115, %f113, %f114;
	mul.wide.u32 	%rd57, %r71, 4;
	add.s64 	%rd58, %rd1, %rd57;
	ld.global.f32 	%f116, [%rd58];
	mul.f32 	%f117, %f115, %f116;
	sub.f32 	%f118, %f120, %f117;
	st.global.f32 	[%rd4], %f118;
$L__BB0_48:
	bar.sync 	0;
$L__BB0_49:
	ret;

}


// ===== COMPILED SASS (sm_100) =====

	.target	sm_100

	.elftype	@"ET_EXEC"


//--------------------- .note.nv.tkinfo           --------------------------
	.section	.note.nv.tkinfo,"",@"SHT_NOTE"
	.sectionflags	@"SHF_NOTE_NV_TKINFO"
	.tkinfo
        /*0018*/ 	.word	0x00000002
        /*0030*/ 	.string	""
        /*0030*/ 	.string	"ptxas"
        /*0030*/ 	.string	"Cuda compilation tools, release 13.0, V13.0.88"
        /*0030*/ 	.string	"Build cuda_13.0.r13.0/compiler.36424714_0"
        /*0030*/ 	.string	"-arch sm_100 -m 64 "



//--------------------- .note.nv.cuinfo           --------------------------
	.section	.note.nv.cuinfo,"",@"SHT_NOTE"
	.sectionflags	@"SHF_NOTE_NV_CUINFO"
        /*0018*/ 	.short	0x0002
        /*001a*/ 	.short	0x0064
        /*001c*/ 	.short	0x0082
	.zero		2


//--------------------- .nv.info                  --------------------------
	.section	.nv.info,"",@"SHT_CUDA_INFO"
	.align	4


	//----- nvinfo : EIATTR_REGCOUNT
	.align		4
        /*0000*/ 	.byte	0x04, 0x2f
        /*0002*/ 	.short	(.L_1 - .L_0)
	.align		4
.L_0:
        /*0004*/ 	.word	index@(_Z4gelmPfS_ii)
        /*0008*/ 	.word	0x00000020


	//----- nvinfo : EIATTR_FRAME_SIZE
	.align		4
.L_1:
        /*000c*/ 	.byte	0x04, 0x11
        /*000e*/ 	.short	(.L_3 - .L_2)
	.align		4
.L_2:
        /*0010*/ 	.word	index@($__internal_0_$__cuda_sm3x_div_rn_noftz_f32_slowpath)
        /*0014*/ 	.word	0x00000000


	//----- nvinfo : EIATTR_FRAME_SIZE
	.align		4
.L_3:
        /*0018*/ 	.byte	0x04, 0x11
        /*001a*/ 	.short	(.L_5 - .L_4)
	.align		4
.L_4:
        /*001c*/ 	.word	index@(_Z4gelmPfS_ii)
        /*0020*/ 	.word	0x00000000


	//----- nvinfo : EIATTR_MIN_STACK_SIZE
	.align		4
.L_5:
        /*0024*/ 	.byte	0x04, 0x12
        /*0026*/ 	.short	(.L_7 - .L_6)
	.align		4
.L_6:
        /*0028*/ 	.word	index@(_Z4gelmPfS_ii)
        /*002c*/ 	.word	0x00000000
.L_7:


//--------------------- .nv.compat                --------------------------
	.section	.nv.compat,"",@"SHT_CUDA_COMPAT_INFO"
	.align	4
        /*0000*/ 	.byte	0x02, 0x09, 0x00, 0x00, 0x02, 0x02, 0x01, 0x00, 0x02, 0x05, 0x05, 0x00, 0x03, 0x07, 0x01, 0x01
        /*0010*/ 	.byte	0x02, 0x03, 0x00, 0x00, 0x02, 0x06, 0x01, 0x00, 0x04, 0x0b, 0x08, 0x00, 0x01, 0x00, 0x00, 0x00
        /*0020*/ 	.byte	0x00, 0x00, 0x00, 0x00


//--------------------- .nv.info._Z4gelmPfS_ii    --------------------------
	.section	.nv.info._Z4gelmPfS_ii,"",@"SHT_CUDA_INFO"
	.sectionflags	@""
	.align	4


	//----- nvinfo : EIATTR_CUDA_API_VERSION
	.align		4
        /*0000*/ 	.byte	0x04, 0x37
        /*0002*/ 	.short	(.L_9 - .L_8)
.L_8:
        /*0004*/ 	.word	0x00000082


	//----- nvinfo : EIATTR_KPARAM_INFO
	.align		4
.L_9:
        /*0008*/ 	.byte	0x04, 0x17
        /*000a*/ 	.short	(.L_11 - .L_10)
.L_10:
        /*000c*/ 	.word	0x00000000
        /*0010*/ 	.short	0x0003
        /*0012*/ 	.short	0x0014
        /*0014*/ 	.byte	0x00, 0xf0, 0x11, 0x00


	//----- nvinfo : EIATTR_KPARAM_INFO
	.align		4
.L_11:
        /*0018*/ 	.byte	0x04, 0x17
        /*001a*/ 	.short	(.L_13 - .L_12)
.L_12:
        /*001c*/ 	.word	0x00000000
        /*0020*/ 	.short	0x0002
        /*0022*/ 	.short	0x0010
        /*0024*/ 	.byte	0x00, 0xf0, 0x11, 0x00


	//----- nvinfo : EIATTR_KPARAM_INFO
	.align		4
.L_13:
        /*0028*/ 	.byte	0x04, 0x17
        /*002a*/ 	.short	(.L_15 - .L_14)
.L_14:
        /*002c*/ 	.word	0x00000000
        /*0030*/ 	.short	0x0001
        /*0032*/ 	.short	0x0008
        /*0034*/ 	.byte	0x00, 0xf5, 0x21, 0x00


	//----- nvinfo : EIATTR_KPARAM_INFO
	.align		4
.L_15:
        /*0038*/ 	.byte	0x04, 0x17
        /*003a*/ 	.short	(.L_17 - .L_16)
.L_16:
        /*003c*/ 	.word	0x00000000
        /*0040*/ 	.short	0x0000
        /*0042*/ 	.short	0x0000
        /*0044*/ 	.byte	0x00, 0xf5, 0x21, 0x00


	//----- nvinfo : EIATTR_SPARSE_MMA_MASK
	.align		4
.L_17:
        /*0048*/ 	.byte	0x03, 0x50
        /*004a*/ 	.short	0x0000


	//----- nvinfo : EIATTR_MAXREG_COUNT
	.align		4
        /*004c*/ 	.byte	0x03, 0x1b
        /*004e*/ 	.short	0x00ff


	//----- nvinfo : EIATTR_NUM_BARRIERS
	.align		4
        /*0050*/ 	.byte	0x02, 0x4c
        /*0052*/ 	.byte	0x01
	.zero		1


	//----- nvinfo : EIATTR_MERCURY_ISA_VERSION
	.align		4
        /*0054*/ 	.byte	0x03, 0x5f
        /*0056*/ 	.short	0x0101


	//----- nvinfo : EIATTR_VRC_CTA_INIT_COUNT
	.align		4
        /*0058*/ 	.byte	0x02, 0x4a
	.zero		1
	.zero		1


	//----- nvinfo : EIATTR_EXIT_INSTR_OFFSETS
	.align		4
        /*005c*/ 	.byte	0x04, 0x1c
        /*005e*/ 	.short	(.L_19 - .L_18)


	//   ....[0]....
.L_18:
        /*0060*/ 	.word	0x00000070


	//   ....[1]....
        /*0064*/ 	.word	0x000005a0


	//   ....[2]....
        /*0068*/ 	.word	0x000021b0


	//----- nvinfo : EIATTR_CRS_STACK_SIZE
	.align		4
.L_19:
        /*006c*/ 	.byte	0x04, 0x1e
        /*006e*/ 	.short	(.L_21 - .L_20)
.L_20:
        /*0070*/ 	.word	0x00000000


	//----- nvinfo : EIATTR_CBANK_PARAM_SIZE
	.align		4
.L_21:
        /*0074*/ 	.byte	0x03, 0x19
        /*0076*/ 	.short	0x0018


	//----- nvinfo : EIATTR_PARAM_CBANK
	.align		4
        /*0078*/ 	.byte	0x04, 0x0a
        /*007a*/ 	.short	(.L_23 - .L_22)
	.align		4
.L_22:
        /*007c*/ 	.word	index@(.nv.constant0._Z4gelmPfS_ii)
        /*0080*/ 	.short	0x0380
        /*0082*/ 	.short	0x0018


	//----- nvinfo : EIATTR_SW_WAR
	.align		4
.L_23:
        /*0084*/ 	.byte	0x04, 0x36
        /*0086*/ 	.short	(.L_25 - .L_24)
.L_24:
        /*0088*/ 	.word	0x00000008
.L_25:


//--------------------- .nv.callgraph             --------------------------
	.section	.nv.callgraph,"",@"SHT_CUDA_CALLGRAPH"
	.align	4
	.sectionentsize	8
	.align		4
        /*0000*/ 	.word	0x00000000
	.align		4
        /*0004*/ 	.word	0xffffffff
	.align		4
        /*0008*/ 	.word	0x00000000
	.align		4
        /*000c*/ 	.word	0xfffffffe
	.align		4
        /*0010*/ 	.word	0x00000000
	.align		4
        /*0014*/ 	.word	0xfffffffd
	.align		4
        /*0018*/ 	.word	0x00000000
	.align		4
        /*001c*/ 	.word	0xfffffffc


//--------------------- .text._Z4gelmPfS_ii       --------------------------
	.section	.text._Z4gelmPfS_ii,"ax",@progbits
	.align	128
        .global         _Z4gelmPfS_ii
        .type           _Z4gelmPfS_ii,@function
        .size           _Z4gelmPfS_ii,(.L_x_84 - _Z4gelmPfS_ii)
        .other          _Z4gelmPfS_ii,@"STO_CUDA_ENTRY STV_DEFAULT"
_Z4gelmPfS_ii:
.text._Z4gelmPfS_ii:
[----:B------:R-:W-:Y:S01]  /*0000*/  LDC R1, c[0x0][0x37c] ;  /* 0x0000df00ff017b82 */ /* 0x000fe20000000800 */
[----:B------:R-:W0:Y:S07]  /*0010*/  S2R R24, SR_TID.X ;  /* 0x0000000000187919 */ /* 0x000e2e0000002100 */
[----:B------:R-:W0:Y:S01]  /*0020*/  S2UR UR5, SR_CTAID.X ;  /* 0x00000000000579c3 */ /* 0x000e220000002500 */
[----:B------:R-:W1:Y:S07]  /*0030*/  LDCU UR4, c[0x0][0x394] ;  /* 0x00007280ff0477ac */ /* 0x000e6e0008000800 */
[----:B------:R-:W0:Y:S02]  /*0040*/  LDC R3, c[0x0][0x360] ;  /* 0x0000d800ff037b82 */ /* 0x000e240000000800 */
[----:B0-----:R-:W-:-:S05]  /*0050*/  IMAD R24, R3, UR5, R24 ;  /* 0x0000000503187c24 */ /* 0x001fca000f8e0218 */
[----:B-1----:R-:W-:-:S13]  /*0060*/  ISETP.GE.AND P0, PT, R24, UR4, PT ;  /* 0x0000000418007c0c */ /* 0x002fda000bf06270 */
[----:B------:R-:W-:Y:S05]  /*0070*/  @P0 EXIT ;  /* 0x000000000000094d */ /* 0x000fea0003800000 */
[----:B------:R-:W0:Y:S01]  /*0080*/  LDC R9, c[0x0][0x390] ;  /* 0x0000e400ff097b82 */ /* 0x000e220000000800 */
[----:B------:R-:W-:Y:S01]  /*0090*/  UISETP.GE.AND UP0, UPT, UR4, 0x1, UPT ;  /* 0x000000010400788c */ /* 0x000fe2000bf06270 */
[----:B------:R-:W1:Y:S01]  /*00a0*/  LDCU.64 UR6, c[0x0][0x358] ;  /* 0x00006b00ff0677ac */ /* 0x000e620008000a00 */
[----:B0-----:R-:W-:-:S07]  /*00b0*/  IADD3 R9, PT, PT, R9, 0x1, RZ ;  /* 0x0000000109097810 */ /* 0x001fce0007ffe0ff */
[----:B-1----:R-:W-:Y:S05]  /*00c0*/  BRA.U !UP0, `(.L_x_0) ;  /* 0x0000000508287547 */ /* 0x002fea000b800000 */
[----:B------:R-:W0:Y:S01]  /*00d0*/  LDC.64 R14, c[0x0][0x380] ;  /* 0x0000e000ff0e7b82 */ /* 0x000e220000000a00 */
[----:B------:R-:W-:Y:S01]  /*00e0*/  HFMA2 R2, -RZ, RZ, 0, 0 ;  /* 0x00000000ff027431 */ /* 0x000fe200000001ff */
[----:B------:R-:W1:Y:S06]  /*00f0*/  LDCU UR4, c[0x0][0x394] ;  /* 0x00007280ff0477ac */ /* 0x000e6c0008000800 */
[----:B------:R-:W2:Y:S08]  /*0100*/  LDC R7, c[0x0][0x390] ;  /* 0x0000e400ff077b82 */ /* 0x000eb00000000800 */
[----:B------:R-:W3:Y:S01]  /*0110*/  LDC.64 R12, c[0x0][0x380] ;  /* 0x0000e000ff0c7b82 */ /* 0x000ee20000000a00 */
[----:B01----:R-:W-:-:S07]  /*0120*/  IMAD.WIDE R14, R24, 0x4, R14 ;  /* 0x00000004180e7825 */ /* 0x003fce00078e020e */
.L_x_5:
[----:B--2---:R-:W-:Y:S01]  /*0130*/  IMAD.IADD R11, R2, 0x1, R7 ;  /* 0x00000001020b7824 */ /* 0x004fe200078e0207 */
[----:B------:R-:W-:Y:S04]  /*0140*/  BSSY.RECONVERGENT B2, `(.L_x_1) ;  /* 0x000003f000027945 */ /* 0x000fe80003800200 */
[----:B------:R-:W-:-:S13]  /*0150*/  ISETP.GT.AND P0, PT, R24, R11, PT ;  /* 0x0000000b1800720c */ /* 0x000fda0003f04270 */
[----:B0-----:R-:W-:Y:S05]  /*0160*/  @!P0 BRA `(.L_x_2) ;  /* 0x0000000000f08947 */ /* 0x001fea0003800000 */
[-C--:B------:R-:W-:Y:S02]  /*0170*/  IABS R0, R9.reuse ;  /* 0x0000000900007213 */ /* 0x080fe40000000000 */
[----:B------:R-:W-:Y:S02]  /*0180*/  IABS R10, R2 ;  /* 0x00000002000a7213 */ /* 0x000fe40000000000 */
[----:B------:R-:W0:Y:S01]  /*0190*/  I2F.RP R3, R0 ;  /* 0x0000000000037306 */ /* 0x000e220000209400 */
[----:B------:R-:W-:Y:S02]  /*01a0*/  IABS R6, R9 ;  /* 0x0000000900067213 */ /* 0x000fe40000000000 */
[----:B------:R-:W-:Y:S02]  /*01b0*/  IABS R8, R24 ;  /* 0x0000001800087213 */ /* 0x000fe40000000000 */
[----:B------:R-:W-:-:S03]  /*01c0*/  IADD3 R19, PT, PT, RZ, -R6, RZ ;  /* 0x80000006ff137210 */ /* 0x000fc60007ffe0ff */
[----:B0-----:R-:W0:Y:S02]  /*01d0*/  MUFU.RCP R3, R3 ;  /* 0x0000000300037308 */ /* 0x001e240000001000 */
[----:B0-----:R-:W-:-:S06]  /*01e0*/  IADD3 R4, PT, PT, R3, 0xffffffe, RZ ;  /* 0x0ffffffe03047810 */ /* 0x001fcc0007ffe0ff */
[----:B------:R0:W1:Y:S02]  /*01f0*/  F2I.FTZ.U32.TRUNC.NTZ R5, R4 ;  /* 0x0000000400057305 */ /* 0x000064000021f000 */
[----:B0-----:R-:W-:Y:S01]  /*0200*/  IMAD.MOV.U32 R4, RZ, RZ, RZ ;  /* 0x000000ffff047224 */ /* 0x001fe200078e00ff */
[----:B-1----:R-:W-:-:S05]  /*0210*/  IADD3 R17, PT, PT, RZ, -R5, RZ ;  /* 0x80000005ff117210 */ /* 0x002fca0007ffe0ff */
[----:B------:R-:W-:-:S04]  /*0220*/  IMAD R17, R17, R0, RZ ;  /* 0x0000000011117224 */ /* 0x000fc800078e02ff */
[----:B------:R-:W-:Y:S01]  /*0230*/  IMAD.HI.U32 R5, R5, R17, R4 ;  /* 0x0000001105057227 */ /* 0x000fe200078e0004 */
[----:B------:R-:W-:-:S05]  /*0240*/  MOV R4, R10 ;  /* 0x0000000a00047202 */ /* 0x000fca0000000f00 */
[----:B------:R-:W-:-:S04]  /*0250*/  IMAD.HI.U32 R3, R5, R8, RZ ;  /* 0x0000000805037227 */ /* 0x000fc800078e00ff */
[----:B------:R-:W-:-:S04]  /*0260*/  IMAD.HI.U32 R6, R5, R4, RZ ;  /* 0x0000000405067227 */ /* 0x000fc800078e00ff */
[-C--:B------:R-:W-:Y:S02]  /*0270*/  IMAD R17, R3, R19.reuse, R8 ;  /* 0x0000001303117224 */ /* 0x080fe400078e0208 */
[----:B------:R-:W-:Y:S02]  /*0280*/  IMAD R3, R6, R19, R4 ;  /* 0x0000001306037224 */ /* 0x000fe400078e0204 */
[----:B---3--:R-:W-:Y:S01]  /*0290*/  IMAD.WIDE R4, R2, 0x4, R12 ;  /* 0x0000000402047825 */ /* 0x008fe200078e020c */
[C---:B------:R-:W-:Y:S02]  /*02a0*/  ISETP.GT.U32.AND P1, PT, R0.reuse, R17, PT ;  /* 0x000000110000720c */ /* 0x040fe40003f24070 */
[----:B------:R-:W-:-:S11]  /*02b0*/  ISETP.GT.U32.AND P0, PT, R0, R3, PT ;  /* 0x000000030000720c */ /* 0x000fd60003f04070 */
[----:B------:R-:W-:Y:S01]  /*02c0*/  @!P1 IMAD.IADD R17, R17, 0x1, -R0 ;  /* 0x0000000111119824 */ /* 0x000fe200078e0a00 */
[----:B------:R-:W-:Y:S02]  /*02d0*/  ISETP.GE.AND P1, PT, R24, RZ, PT ;  /* 0x000000ff1800720c */ /* 0x000fe40003f26270 */
[-C--:B------:R-:W-:Y:S02]  /*02e0*/  @!P0 IADD3 R3, PT, PT, R3, -R0.reuse, RZ ;  /* 0x8000000003038210 */ /* 0x080fe40007ffe0ff */
[----:B------:R-:W-:Y:S02]  /*02f0*/  ISETP.GT.U32.AND P4, PT, R0, R17, PT ;  /* 0x000000110000720c */ /* 0x000fe40003f84070 */
[----:B------:R-:W-:Y:S02]  /*0300*/  ISETP.GE.U32.AND P3, PT, R3, R0, PT ;  /* 0x000000000300720c */ /* 0x000fe40003f66070 */
[----:B------:R-:W-:Y:S02]  /*0310*/  LOP3.LUT R3, R2, R9, RZ, 0x3c, !PT ;  /* 0x0000000902037212 */ /* 0x000fe400078e3cff */
[----:B------:R-:W-:-:S02]  /*0320*/  @!P0 IADD3 R6, PT, PT, R6, 0x1, RZ ;  /* 0x0000000106068810 */ /* 0x000fc40007ffe0ff */
[----:B------:R-:W-:-:S05]  /*0330*/  ISETP.GE.AND P2, PT, R3, RZ, PT ;  /* 0x000000ff0300720c */ /* 0x000fca0003f46270 */
[----:B------:R-:W-:Y:S02]  /*0340*/  @!P4 IMAD.IADD R17, R17, 0x1, -R0 ;  /* 0x000000011111c824 */ /* 0x000fe400078e0a00 */
[----:B------:R-:W-:Y:S01]  /*0350*/  @P3 IADD3 R6, PT, PT, R6, 0x1, RZ ;  /* 0x0000000106063810 */ /* 0x000fe20007ffe0ff */
[----:B------:R0:W2:Y:S01]  /*0360*/  LDG.E R3, desc[UR6][R4.64] ;  /* 0x0000000604037981 */ /* 0x0000a2000c1e1900 */
[----:B------:R-:W-:Y:S02]  /*0370*/  ISETP.NE.AND P0, PT, R9, RZ, PT ;  /* 0x000000ff0900720c */ /* 0x000fe40003f05270 */
[----:B------:R-:W-:Y:S02]  /*0380*/  LOP3.LUT R0, RZ, R9, RZ, 0x33, !PT ;  /* 0x00000009ff007212 */ /* 0x000fe400078e33ff */
[----:B------:R-:W-:Y:S02]  /*0390*/  @!P1 IADD3 R17, PT, PT, -R17, RZ, RZ ;  /* 0x000000ff11119210 */ /* 0x000fe40007ffe1ff */
[----:B------:R-:W-:-:S02]  /*03a0*/  @!P2 IADD3 R6, PT, PT, -R6, RZ, RZ ;  /* 0x000000ff0606a210 */ /* 0x000fc40007ffe1ff */
[C---:B------:R-:W-:Y:S02]  /*03b0*/  SEL R19, R0.reuse, R17, !P0 ;  /* 0x0000001100137207 */ /* 0x040fe40004000000 */
[----:B------:R-:W-:-:S04]  /*03c0*/  SEL R17, R0, R6, !P0 ;  /* 0x0000000600117207 */ /* 0x000fc80004000000 */
[----:B------:R-:W-:-:S05]  /*03d0*/  IADD3 R19, PT, PT, R17, R24, -R19 ;  /* 0x0000001811137210 */ /* 0x000fca0007ffe813 */
[----:B------:R-:W-:-:S05]  /*03e0*/  IMAD.WIDE R16, R19, 0x4, R12 ;  /* 0x0000000413107825 */ /* 0x000fca00078e020c */
[----:B------:R-:W3:Y:S01]  /*03f0*/  LDG.E R0, desc[UR6][R16.64] ;  /* 0x0000000610007981 */ /* 0x000ee2000c1e1900 */
[----:B0-----:R-:W-:-:S05]  /*0400*/  IADD3 R5, PT, PT, -R19, R2, R24 ;  /* 0x0000000213057210 */ /* 0x001fca0007ffe118 */
[----:B------:R-:W-:-:S05]  /*0410*/  IMAD.WIDE R4, R5, 0x4, R12 ;  /* 0x0000000405047825 */ /* 0x000fca00078e020c */
[----:B------:R0:W5:Y:S01]  /*0420*/  LDG.E R8, desc[UR6][R4.64] ;  /* 0x0000000604087981 */ /* 0x000162000c1e1900 */
[----:B------:R-:W-:Y:S01]  /*0430*/  BSSY.RECONVERGENT B3, `(.L_x_3) ;  /* 0x000000c000037945 */ /* 0x000fe20003800200 */
[----:B--2---:R-:W1:Y:S02]  /*0440*/  MUFU.RCP R2, R3 ;  /* 0x0000000300027308 */ /* 0x004e640000001000 */
[----:B-1----:R-:W-:-:S04]  /*0450*/  FFMA R19, -R3, R2, 1 ;  /* 0x3f80000003137423 */ /* 0x002fc80000000102 */
[----:B------:R-:W-:Y:S02]  /*0460*/  FFMA R19, R2, R19, R2 ;  /* 0x0000001302137223 */ /* 0x000fe40000000002 */
[----:B---3--:R-:W1:Y:S02]  /*0470*/  FCHK P0, R0, R3 ;  /* 0x0000000300007302 */ /* 0x008e640000000000 */
[----:B------:R-:W-:-:S04]  /*0480*/  FFMA R2, R0, R19, RZ ;  /* 0x0000001300027223 */ /* 0x000fc800000000ff */
[----:B------:R-:W-:-:S04]  /*0490*/  FFMA R6, -R3, R2, R0 ;  /* 0x0000000203067223 */ /* 0x000fc80000000100 */
[----:B------:R-:W-:Y:S01]  /*04a0*/  FFMA R19, R19, R6, R2 ;  /* 0x0000000613137223 */ /* 0x000fe20000000002 */
[----:B01----:R-:W-:Y:S06]  /*04b0*/  @!P0 BRA `(.L_x_4) ;  /* 0x00000000000c8947 */ /* 0x003fec0003800000 */
[----:B------:R-:W-:-:S07]  /*04c0*/  MOV R26, 0x4e0 ;  /* 0x000004e0001a7802 */ /* 0x000fce0000000f00 */
[----:B-----5:R-:W-:Y:S05]  /*04d0*/  CALL.REL.NOINC `($__internal_0_$__cuda_sm3x_div_rn_noftz_f32_slowpath) ;  /* 0x0000001c00387944 */ /* 0x020fea0003c00000 */
[----:B------:R-:W-:-:S07]  /*04e0*/  IMAD.MOV.U32 R19, RZ, RZ, R0 ;  /* 0x000000ffff137224 */ /* 0x000fce00078e0000 */
.L_x_4:
[----:B------:R-:W-:Y:S05]  /*04f0*/  BSYNC.RECONVERGENT B3 ;  /* 0x0000000000037941 */ /* 0x000fea0003800200 */
.L_x_3:
[----:B------:R-:W2:Y:S02]  /*0500*/  LDG.E R3, desc[UR6][R14.64] ;  /* 0x000000060e037981 */ /* 0x000ea4000c1e1900 */
[----:B--2--5:R-:W-:-:S05]  /*0510*/  FFMA R3, -R8, R19, R3 ;  /* 0x0000001308037223 */ /* 0x024fca0000000103 */
[----:B------:R0:W-:Y:S02]  /*0520*/  STG.E desc[UR6][R14.64], R3 ;  /* 0x000000030e007986 */ /* 0x0001e4000c101906 */
.L_x_2:
[----:B------:R-:W-:Y:S05]  /*0530*/  BSYNC.RECONVERGENT B2 ;  /* 0x0000000000027941 */ /* 0x000fea0003800200 */
.L_x_1:
[----:B------:R-:W-:-:S04]  /*0540*/  IADD3 R2, PT, PT, R11, 0x2, RZ ;  /* 0x000000020b027810 */ /* 0x000fc80007ffe0ff */
[----:B------:R-:W-:-:S13]  /*0550*/  ISETP.GE.AND P0, PT, R2, UR4, PT ;  /* 0x0000000402007c0c */ /* 0x000fda000bf06270 */
[----:B------:R-:W-:Y:S05]  /*0560*/  @!P0 BRA `(.L_x_5) ;  /* 0xfffffff800f08947 */ /* 0x000fea000383ffff */
.L_x_0:
[----:B------:R-:W1:Y:S08]  /*0570*/  LDC R7, c[0x0][0x390] ;  /* 0x0000e400ff077b82 */ /* 0x000e700000000800 */
[----:B------:R-:W-:Y:S01]  /*0580*/  BAR.SYNC.DEFER_BLOCKING 0x0 ;  /* 0x0000000000007b1d */ /* 0x000fe20000010000 */
[----:B-1----:R-:W-:-:S13]  /*0590*/  ISETP.GE.AND P0, PT, R24, R7, PT ;  /* 0x000000071800720c */ /* 0x002fda0003f06270 */
[----:B------:R-:W-:Y:S05]  /*05a0*/  @P0 EXIT ;  /* 0x000000000000094d */ /* 0x000fea0003800000 */
[----:B0-----:R-:W0:Y:S01]  /*05b0*/  LDC.64 R2, c[0x0][0x380] ;  /* 0x0000e000ff027b82 */ /* 0x001e220000000a00 */
[----:B------:R-:W-:-:S04]  /*05c0*/  IADD3 R22, PT, PT, R7, -0x1, RZ ;  /* 0xffffffff07167810 */ /* 0x000fc80007ffe0ff */
[----:B------:R-:W-:-:S05]  /*05d0*/  IADD3 R0, PT, PT, R24, -R22, RZ ;  /* 0x8000001618007210 */ /* 0x000fca0007ffe0ff */
[----:B------:R-:W-:-:S04]  /*05e0*/  IMAD R0, R9, R0, UR4 ;  /* 0x0000000409007e24 */ /* 0x000fc8000f8e0200 */
[----:B------:R-:W-:-:S04]  /*05f0*/  VIADD R5, R0, 0xffffffff ;  /* 0xffffffff00057836 */ /* 0x000fc80000000000 */
[----:B0-----:R-:W-:Y:S01]  /*0600*/  IMAD.WIDE R2, R5, 0x4, R2 ;  /* 0x0000000405027825 */ /* 0x001fe200078e0202 */
[----:B------:R-:W-:-:S04]  /*0610*/  IADD3 R5, PT, PT, R24, -R7, RZ ;  /* 0x8000000718057210 */ /* 0x000fc80007ffe0ff */
[----:B------:R-:W2:Y:S01]  /*0620*/  LDG.E R0, desc[UR6][R2.64] ;  /* 0x0000000602007981 */ /* 0x000ea2000c1e1900 */
[----:B------:R-:W-:-:S06]  /*0630*/  IMAD.WIDE R4, R5, 0x4, R2 ;  /* 0x0000000405047825 */ /* 0x000fcc00078e0202 */
[----:B------:R-:W4:Y:S01]  /*0640*/  LDG.E R5, desc[UR6][R4.64] ;  /* 0x0000000604057981 */ /* 0x000f22000c1e1900 */
[----:B------:R-:W-:Y:S01]  /*0650*/  BSSY.RECONVERGENT B2, `(.L_x_6) ;  /* 0x000000d000027945 */ /* 0x000fe20003800200 */
[----:B----4-:R-:W0:Y:S08]  /*0660*/  MUFU.RCP R6, R5 ;  /* 0x0000000500067308 */ /* 0x010e300000001000 */
[----:B--2---:R-:W1:Y:S01]  /*0670*/  FCHK P0, R0, R5 ;  /* 0x0000000500007302 */ /* 0x004e620000000000 */
[----:B0-----:R-:W-:-:S04]  /*0680*/  FFMA R7, -R5, R6, 1 ;  /* 0x3f80000005077423 */ /* 0x001fc80000000106 */
[----:B------:R-:W-:-:S04]  /*0690*/  FFMA R7, R6, R7, R6 ;  /* 0x0000000706077223 */ /* 0x000fc80000000006 */
[----:B------:R-:W-:-:S04]  /*06a0*/  FFMA R6, R0, R7, RZ ;  /* 0x0000000700067223 */ /* 0x000fc800000000ff */
[----:B------:R-:W-:-:S04]  /*06b0*/  FFMA R8, -R5, R6, R0 ;  /* 0x0000000605087223 */ /* 0x000fc80000000100 */
[----:B------:R-:W-:Y:S01]  /*06c0*/  FFMA R23, R7, R8, R6 ;  /* 0x0000000807177223 */ /* 0x000fe20000000006 */
[----:B-1----:R-:W-:Y:S06]  /*06d0*/  @!P0 BRA `(.L_x_7) ;  /* 0x0000000000108947 */ /* 0x002fec0003800000 */
[----:B------:R-:W-:Y:S02]  /*06e0*/  MOV R3, R5 ;  /* 0x0000000500037202 */ /* 0x000fe40000000f00 */
[----:B------:R-:W-:-:S07]  /*06f0*/  MOV R26, 0x710 ;  /* 0x00000710001a7802 */ /* 0x000fce0000000f00 */
[----:B---3--:R-:W-:Y:S05]  /*0700*/  CALL.REL.NOINC `($__internal_0_$__cuda_sm3x_div_rn_noftz_f32_slowpath) ;  /* 0x0000001800ac7944 */ /* 0x008fea0003c00000 */
[----:B------:R-:W-:-:S07]  /*0710*/  MOV R23, R0 ;  /* 0x0000000000177202 */ /* 0x000fce0000000f00 */
.L_x_7:
[----:B------:R-:W-:Y:S05]  /*0720*/  BSYNC.RECONVERGENT B2 ;  /* 0x0000000000027941 */ /* 0x000fea0003800200 */
.L_x_6:
[----:B---3--:R-:W0:Y:S01]  /*0730*/  LDC.64 R12, c[0x0][0x388] ;  /* 0x0000e200ff0c7b82 */ /* 0x008e220000000a00 */
[----:B------:R-:W1:Y:S02]  /*0740*/  LDCU UR8, c[0x0][0x390] ;  /* 0x00007200ff0877ac */ /* 0x000e640008000800 */
[----:B-1----:R-:W-:Y:S01]  /*0750*/  UISETP.GE.AND UP0, UPT, UR8, 0x2, UPT ;  /* 0x000000020800788c */ /* 0x002fe2000bf06270 */
[----:B0-----:R-:W-:-:S05]  /*0760*/  IMAD.WIDE R12, R24, 0x4, R12 ;  /* 0x00000004180c7825 */ /* 0x001fca00078e020c */
[----:B------:R0:W-:Y:S01]  /*0770*/  STG.E desc[UR6][R12.64], R23 ;  /* 0x000000170c007986 */ /* 0x0001e2000c101906 */
[----:B------:R-:W-:Y:S06]  /*0780*/  BAR.SYNC.DEFER_BLOCKING 0x0 ;  /* 0x0000000000007b1d */ /* 0x000fec0000010000 */
[----:B------:R-:W-:Y:S05]  /*0790*/  BRA.U !UP0, `(.L_x_8) ;  /* 0x0000001908807547 */ /* 0x000fea000b800000 */
[----:B------:R-:W1:Y:S01]  /*07a0*/  LDC.64 R10, c[0x0][0x380] ;  /* 0x0000e000ff0a7b82 */ /* 0x000e620000000a00 */
[----:B------:R-:W-:Y:S01]  /*07b0*/  UIADD3 UR5, UPT, UPT, UR8, -0x2, URZ ;  /* 0xfffffffe08057890 */ /* 0x000fe2000fffe0ff */
[----:B------:R-:W-:Y:S01]  /*07c0*/  LOP3.LUT R21, R22, 0x7, RZ, 0xc0, !PT ;  /* 0x0000000716157812 */ /* 0x000fe200078ec0ff */
[----:B------:R-:W-:Y:S01]  /*07d0*/  UIADD3 UR4, UPT, UPT, UR8, 0x2, URZ ;  /* 0x0000000208047890 */ /* 0x000fe2000fffe0ff */
[----:B------:R-:W-:Y:S01]  /*07e0*/  IMAD.MOV.U32 R7, RZ, RZ, R22 ;  /* 0x000000ffff077224 */ /* 0x000fe200078e0016 */
[----:B------:R-:W-:-:S04]  /*07f0*/  UISETP.GE.U32.AND UP0, UPT, UR5, 0x7, UPT ;  /* 0x000000070500788c */ /* 0x000fc8000bf06070 */
[----:B------:R-:W-:-:S05]  /*0800*/  IMAD R3, R24, UR4, RZ ;  /* 0x0000000418037c24 */ /* 0x000fca000f8e02ff */
[----:B------:R-:W-:Y:S01]  /*0810*/  IADD3 R20, PT, PT, -R24, R3, RZ ;  /* 0x0000000318147210 */ /* 0x000fe20007ffe1ff */
[----:B-1----:R-:W-:Y:S01]  /*0820*/  IMAD.WIDE R10, R3, 0x4, R10 ;  /* 0x00000004030a7825 */ /* 0x002fe200078e020a */
[----:B------:R-:W-:Y:S06]  /*0830*/  BRA.U !UP0, `(.L_x_9) ;  /* 0x0000000d084c7547 */ /* 0x000fec000b800000 */
[----:B------:R-:W1:Y:S01]  /*0840*/  LDC.64 R14, c[0x0][0x388] ;  /* 0x0000e200ff0e7b82 */ /* 0x000e620000000a00 */
[----:B------:R-:W-:Y:S01]  /*0850*/  UIADD3 UR4, UPT, UPT, UR8, -0x4, URZ ;  /* 0xfffffffc08047890 */ /* 0x000fe2000fffe0ff */
[----:B------:R-:W-:Y:S01]  /*0860*/  LOP3.LUT R8, R22, 0xfffffff8, RZ, 0xc0, !PT ;  /* 0xfffffff816087812 */ /* 0x000fe200078ec0ff */
[----:B------:R-:W-:-:S03]  /*0870*/  IMAD R9, R24, R9, UR8 ;  /* 0x0000000818097e24 */ /* 0x000fc6000f8e0209 */
[----:B------:R-:W-:Y:S02]  /*0880*/  IADD3 R8, PT, PT, -R8, RZ, RZ ;  /* 0x000000ff08087210 */ /* 0x000fe40007ffe1ff */
[----:B------:R-:W2:Y:S01]  /*0890*/  LDC.64 R16, c[0x0][0x380] ;  /* 0x0000e000ff107b82 */ /* 0x000ea20000000a00 */
[----:B------:R-:W-:-:S07]  /*08a0*/  MOV R7, UR4 ;  /* 0x0000000400077c02 */ /* 0x000fce0008000f00 */
.L_x_42:
[----:B------:R-:W-:Y:S01]  /*08b0*/  IADD3 R27, PT, PT, R7, 0x3, RZ ;  /* 0x00000003071b7810 */ /* 0x000fe20007ffe0ff */
[----:B------:R-:W-:Y:S01]  /*08c0*/  VIADD R8, R8, 0x8 ;  /* 0x0000000808087836 */ /* 0x000fe20000000000 */
[----:B------:R-:W-:Y:S01]  /*08d0*/  IADD3 R19, PT, PT, R9, -0x1, RZ ;  /* 0xffffffff09137810 */ /* 0x000fe20007ffe0ff */
[----:B------:R-:W-:Y:S01]  /*08e0*/  BSSY.RECONVERGENT B2, `(.L_x_10) ;  /* 0x0000018000027945 */ /* 0x000fe20003800200 */
[----:B------:R-:W-:Y:S02]  /*08f0*/  ISETP.GE.AND P0, PT, R24, R27, PT ;  /* 0x0000001b1800720c */ /* 0x000fe40003f06270 */
[----:B------:R-:W-:Y:S01]  /*0900*/  ISETP.NE.AND P1, PT, R8, RZ, PT ;  /* 0x000000ff0800720c */ /* 0x000fe20003f25270 */
[----:B--2---:R-:W-:-:S10]  /*0910*/  IMAD.WIDE R18, R19, 0x4, R16 ;  /* 0x0000000413127825 */ /* 0x004fd400078e0210 */
[----:B---34-:R-:W-:Y:S05]  /*0920*/  @P0 BRA `(.L_x_11) ;  /* 0x00000000004c0947 */ /* 0x018fea0003800000 */
[----:B------:R-:W2:Y:S04]  /*0930*/  LDG.E R3, desc[UR6][R10.64] ;  /* 0x000000060a037981 */ /* 0x000ea8000c1e1900 */
[----:B------:R-:W3:Y:S01]  /*0940*/  LDG.E R0, desc[UR6][R18.64] ;  /* 0x0000000612007981 */ /* 0x000ee2000c1e1900 */
[----:B------:R-:W-:Y:S01]  /*0950*/  BSSY.RECONVERGENT B3, `(.L_x_12) ;  /* 0x000000c000037945 */ /* 0x000fe20003800200 */
[----:B--2---:R-:W2:Y:S08]  /*0960*/  MUFU.RCP R2, R3 ;  /* 0x0000000300027308 */ /* 0x004eb00000001000 */
[----:B---3--:R-:W3:Y:S01]  /*0970*/  FCHK P0, R0, R3 ;  /* 0x0000000300007302 */ /* 0x008ee20000000000 */
[----:B--2---:R-:W-:-:S04]  /*0980*/  FFMA R5, -R3, R2, 1 ;  /* 0x3f80000003057423 */ /* 0x004fc80000000102 */
[----:B------:R-:W-:-:S04]  /*0990*/  FFMA R5, R2, R5, R2 ;  /* 0x0000000502057223 */ /* 0x000fc80000000002 */
[----:B------:R-:W-:-:S04]  /*09a0*/  FFMA R2, R0, R5, RZ ;  /* 0x0000000500027223 */ /* 0x000fc800000000ff */
[----:B------:R-:W-:-:S04]  /*09b0*/  FFMA R4, -R3, R2, R0 ;  /* 0x0000000203047223 */ /* 0x000fc80000000100 */
[----:B------:R-:W-:Y:S01]  /*09c0*/  FFMA R4, R5, R4, R2 ;  /* 0x0000000405047223 */ /* 0x000fe20000000002 */
[----:B---3--:R-:W-:Y:S06]  /*09d0*/  @!P0 BRA `(.L_x_13) ;  /* 0x00000000000c8947 */ /* 0x008fec0003800000 */
[----:B------:R-:W-:-:S07]  /*09e0*/  MOV R26, 0xa00 ;  /* 0x00000a00001a7802 */ /* 0x000fce0000000f00 */
[----:B01----:R-:W-:Y:S05]  /*09f0*/  CALL.REL.NOINC `($__internal_0_$__cuda_sm3x_div_rn_noftz_f32_slowpath) ;  /* 0x0000001400f07944 */ /* 0x003fea0003c00000 */
[----:B------:R-:W-:-:S07]  /*0a00*/  MOV R4, R0 ;  /* 0x0000000000047202 */ /* 0x000fce0000000f00 */
.L_x_13:
[----:B------:R-:W-:Y:S05]  /*0a10*/  BSYNC.RECONVERGENT B3 ;  /* 0x0000000000037941 */ /* 0x000fea0003800200 */
.L_x_12:
[----:B-1----:R-:W-:-:S06]  /*0a20*/  IMAD.WIDE.U32 R2, R27, 0x4, R14 ;  /* 0x000000041b027825 */ /* 0x002fcc00078e000e */
[----:B------:R-:W0:Y:S02]  /*0a30*/  LDG.E R2, desc[UR6][R2.64] ;  /* 0x0000000602027981 */ /* 0x000e24000c1e1900 */
[----:B0-----:R-:W-:-:S05]  /*0a40*/  FFMA R23, R2, -R4, R23 ;  /* 0x8000000402177223 */ /* 0x001fca0000000017 */
[----:B------:R2:W-:Y:S02]  /*0a50*/  STG.E desc[UR6][R12.64], R23 ;  /* 0x000000170c007986 */ /* 0x0005e4000c101906 */
.L_x_11:
[----:B------:R-:W-:Y:S05]  /*0a60*/  BSYNC.RECONVERGENT B2 ;  /* 0x0000000000027941 */ /* 0x000fea0003800200 */
.L_x_10:
[----:B------:R-:W-:Y:S01]  /*0a70*/  VIADD R3, R7, 0x2 ;  /* 0x0000000207037836 */ /* 0x000fe20000000000 */
[----:B------:R-:W-:Y:S04]  /*0a80*/  BSSY.RECONVERGENT B2, `(.L_x_14) ;  /* 0x0000017000027945 */ /* 0x000fe80003800200 */
[----:B------:R-:W-:-:S13]  /*0a90*/  ISETP.GE.AND P0, PT, R24, R3, PT ;  /* 0x000000031800720c */ /* 0x000fda0003f06270 */
[----:B------:R-:W-:Y:S05]  /*0aa0*/  @P0 BRA `(.L_x_15) ;  /* 0x0000000000500947 */ /* 0x000fea0003800000 */
[----:B------:R-:W3:Y:S04]  /*0ab0*/  LDG.E R3, desc[UR6][R10.64] ;  /* 0x000000060a037981 */ /* 0x000ee8000c1e1900 */
[----:B------:R-:W4:Y:S01]  /*0ac0*/  LDG.E R0, desc[UR6][R18.64+-0x4] ;  /* 0xfffffc0612007981 */ /* 0x000f22000c1e1900 */
[----:B------:R-:W-:Y:S01]  /*0ad0*/  BSSY.RECONVERGENT B3, `(.L_x_16) ;  /* 0x000000c000037945 */ /* 0x000fe20003800200 */
[----:B---3--:R-:W3:Y:S08]  /*0ae0*/  MUFU.RCP R2, R3 ;  /* 0x0000000300027308 */ /* 0x008ef00000001000 */
[----:B----4-:R-:W4:Y:S01]  /*0af0*/  FCHK P0, R0, R3 ;  /* 0x0000000300007302 */ /* 0x010f220000000000 */
[----:B---3--:R-:W-:-:S04]  /*0b00*/  FFMA R5, -R3, R2, 1 ;  /* 0x3f80000003057423 */ /* 0x008fc80000000102 */
[----:B------:R-:W-:-:S04]  /*0b10*/  FFMA R5, R2, R5, R2 ;  /* 0x0000000502057223 */ /* 0x000fc80000000002 */
[----:B------:R-:W-:-:S04]  /*0b20*/  FFMA R2, R0, R5, RZ ;  /* 0x0000000500027223 */ /* 0x000fc800000000ff */
[----:B------:R-:W-:-:S04]  /*0b30*/  FFMA R4, -R3, R2, R0 ;  /* 0x0000000203047223 */ /* 0x000fc80000000100 */
[----:B------:R-:W-:Y:S01]  /*0b40*/  FFMA R4, R5, R4, R2 ;  /* 0x0000000405047223 */ /* 0x000fe20000000002 */
[----:B----4-:R-:W-:Y:S06]  /*0b50*/  @!P0 BRA `(.L_x_17) ;  /* 0x00000000000c8947 */ /* 0x010fec0003800000 */
[----:B------:R-:W-:-:S07]  /*0b60*/  MOV R26, 0xb80 ;  /* 0x00000b80001a7802 */ /* 0x000fce0000000f00 */
[----:B012---:R-:W-:Y:S05]  /*0b70*/  CALL.REL.NOINC `($__internal_0_$__cuda_sm3x_div_rn_noftz_f32_slowpath) ;  /* 0x0000001400907944 */ /* 0x007fea0003c00000 */
[----:B------:R-:W-:-:S07]  /*0b80*/  MOV R4, R0 ;  /* 0x0000000000047202 */ /* 0x000fce0000000f00 */
.L_x_17:
[----:B------:R-:W-:Y:S05]  /*0b90*/  BSYNC.RECONVERGENT B3 ;  /* 0x0000000000037941 */ /* 0x000fea0003800200 */
.L_x_16:
[----:B------:R-:W-:-:S05]  /*0ba0*/  IADD3 R3, PT, PT, R7, 0x2, RZ ;  /* 0x0000000207037810 */ /* 0x000fca0007ffe0ff */
[----:B-1----:R-:W-:-:S06]  /*0bb0*/  IMAD.WIDE.U32 R2, R3, 0x4, R14 ;  /* 0x0000000403027825 */ /* 0x002fcc00078e000e */
[----:B------:R-:W0:Y:S02]  /*0bc0*/  LDG.E R2, desc[UR6][R2.64] ;  /* 0x0000000602027981 */ /* 0x000e24000c1e1900 */
[----:B0-2---:R-:W-:-:S05]  /*0bd0*/  FFMA R23, R2, -R4, R23 ;  /* 0x8000000402177223 */ /* 0x005fca0000000017 */
[----:B------:R3:W-:Y:S02]  /*0be0*/  STG.E desc[UR6][R12.64], R23 ;  /* 0x000000170c007986 */ /* 0x0007e4000c101906 */
.L_x_15:
[----:B------:R-:W-:Y:S05]  /*0bf0*/  BSYNC.RECONVERGENT B2 ;  /* 0x0000000000027941 */ /* 0x000fea0003800200 */
.L_x_14:
[----:B------:R-:W-:Y:S01]  /*0c00*/  IADD3 R3, PT, PT, R7, 0x1, RZ ;  /* 0x0000000107037810 */ /* 0x000fe20007ffe0ff */
[----:B------:R-:W-:Y:S03]  /*0c10*/  BSSY.RECONVERGENT B2, `(.L_x_18) ;  /* 0x0000017000027945 */ /* 0x000fe60003800200 */
[----:B------:R-:W-:-:S13]  /*0c20*/  ISETP.GE.AND P0, PT, R24, R3, PT ;  /* 0x000000031800720c */ /* 0x000fda0003f06270 */
[----:B------:R-:W-:Y:S05]  /*0c30*/  @P0 BRA `(.L_x_19) ;  /* 0x0000000000500947 */ /* 0x000fea0003800000 */
[----:B------:R-:W4:Y:S04]  /*0c40*/  LDG.E R3, desc[UR6][R10.64] ;  /* 0x000000060a037981 */ /* 0x000f28000c1e1900 */
[----:B------:R-:W5:Y:S01]  /*0c50*/  LDG.E R0, desc[UR6][R18.64+-0x8] ;  /* 0xfffff80612007981 */ /* 0x000f62000c1e1900 */
[----:B------:R-:W-:Y:S01]  /*0c60*/  BSSY.RECONVERGENT B3, `(.L_x_20) ;  /* 0x000000c000037945 */ /* 0x000fe20003800200 */
[----:B----4-:R-:W4:Y:S08]  /*0c70*/  MUFU.RCP R2, R3 ;  /* 0x0000000300027308 */ /* 0x010f300000001000 */
[----:B-----5:R-:W5:Y:S01]  /*0c80*/  FCHK P0, R0, R3 ;  /* 0x0000000300007302 */ /* 0x020f620000000000 */
[----:B----4-:R-:W-:-:S04]  /*0c90*/  FFMA R5, -R3, R2, 1 ;  /* 0x3f80000003057423 */ /* 0x010fc80000000102 */
[----:B------:R-:W-:-:S04]  /*0ca0*/  FFMA R5, R2, R5, R2 ;  /* 0x0000000502057223 */ /* 0x000fc80000000002 */
[----:B------:R-:W-:-:S04]  /*0cb0*/  FFMA R2, R0, R5, RZ ;  /* 0x0000000500027223 */ /* 0x000fc800000000ff */
[----:B------:R-:W-:-:S04]  /*0cc0*/  FFMA R4, -R3, R2, R0 ;  /* 0x0000000203047223 */ /* 0x000fc80000000100 */
[----:B------:R-:W-:Y:S01]  /*0cd0*/  FFMA R4, R5, R4, R2 ;  /* 0x0000000405047223 */ /* 0x000fe20000000002 */
[----:B-----5:R-:W-:Y:S06]  /*0ce0*/  @!P0 BRA `(.L_x_21) ;  /* 0x00000000000c8947 */ /* 0x020fec0003800000 */
[----:B------:R-:W-:-:S07]  /*0cf0*/  MOV R26, 0xd10 ;  /* 0x00000d10001a7802 */ /* 0x000fce0000000f00 */
[----:B0123--:R-:W-:Y:S05]  /*0d00*/  CALL.REL.NOINC `($__internal_0_$__cuda_sm3x_div_rn_noftz_f32_slowpath) ;  /* 0x00000014002c7944 */ /* 0x00ffea0003c00000 */
[----:B------:R-:W-:-:S07]  /*0d10*/  IMAD.MOV.U32 R4, RZ, RZ, R0 ;  /* 0x000000ffff047224 */ /* 0x000fce00078e0000 */
.L_x_21:
[----:B------:R-:W-:Y:S05]  /*0d20*/  BSYNC.RECONVERGENT B3 ;  /* 0x0000000000037941 */ /* 0x000fea0003800200 */
.L_x_20:
[----:B------:R-:W-:-:S05]  /*0d30*/  IADD3 R3, PT, PT, R7, 0x1, RZ ;  /* 0x0000000107037810 */ /* 0x000fca0007ffe0ff */
[----:B-1----:R-:W-:-:S06]  /*0d40*/  IMAD.WIDE.U32 R2, R3, 0x4, R14 ;  /* 0x0000000403027825 */ /* 0x002fcc00078e000e */
[----:B------:R-:W0:Y:S02]  /*0d50*/  LDG.E R2, desc[UR6][R2.64] ;  /* 0x0000000602027981 */ /* 0x000e24000c1e1900 */
[----:B0-23--:R-:W-:-:S05]  /*0d60*/  FFMA R23, R2, -R4, R23 ;  /* 0x8000000402177223 */ /* 0x00dfca0000000017 */
[----:B------:R4:W-:Y:S02]  /*0d70*/  STG.E desc[UR6][R12.64], R23 ;  /* 0x000000170c007986 */ /* 0x0009e4000c101906 */
.L_x_19:
[----:B------:R-:W-:Y:S05]  /*0d80*/  BSYNC.RECONVERGENT B2 ;  /* 0x0000000000027941 */ /* 0x000fea0003800200 */
.L_x_18:
[----:B------:R-:W-:Y:S01]  /*0d90*/  ISETP.GE.AND P0, PT, R24, R7, PT ;  /* 0x000000071800720c */ /* 0x000fe20003f06270 */
[----:B------:R-:W-:-:S12]  /*0da0*/  BSSY.RECONVERGENT B2, `(.L_x_22) ;  /* 0x0000015000027945 */ /* 0x000fd80003800200 */
[----:B------:R-:W-:Y:S05]  /*0db0*/  @P0 BRA `(.L_x_23) ;  /* 0x00000000004c0947 */ /* 0x000fea0003800000 */
[----:B------:R-:W5:Y:S04]  /*0dc0*/  LDG.E R3, desc[UR6][R10.64] ;  /* 0x000000060a037981 */ /* 0x000f68000c1e1900 */
[----:B------:R-:W2:Y:S01]  /*0dd0*/  LDG.E R0, desc[UR6][R18.64+-0xc] ;  /* 0xfffff40612007981 */ /* 0x000ea2000c1e1900 */
[----:B------:R-:W-:Y:S01]  /*0de0*/  BSSY.RECONVERGENT B3, `(.L_x_24) ;  /* 0x000000c000037945 */ /* 0x000fe20003800200 */
[----:B-----5:R-:W5:Y:S08]  /*0df0*/  MUFU.RCP R2, R3 ;  /* 0x0000000300027308 */ /* 0x020f700000001000 */
[----:B--2---:R-:W2:Y:S01]  /*0e00*/  FCHK P0, R0, R3 ;  /* 0x0000000300007302 */ /* 0x004ea20000000000 */
[----:B-----5:R-:W-:-:S04]  /*0e10*/  FFMA R5, -R3, R2, 1 ;  /* 0x3f80000003057423 */ /* 0x020fc80000000102 */
[----:B------:R-:W-:-:S04]  /*0e20*/  FFMA R5, R2, R5, R2 ;  /* 0x0000000502057223 */ /* 0x000fc80000000002 */
[----:B------:R-:W-:-:S04]  /*0e30*/  FFMA R2, R0, R5, RZ ;  /* 0x0000000500027223 */ /* 0x000fc800000000ff */
[----:B------:R-:W-:-:S04]  /*0e40*/  FFMA R4, -R3, R2, R0 ;  /* 0x0000000203047223 */ /* 0x000fc80000000100 */
[----:B------:R-:W-:Y:S01]  /*0e50*/  FFMA R4, R5, R4, R2 ;  /* 0x0000000405047223 */ /* 0x000fe20000000002 */
[----:B--2---:R-:W-:Y:S06]  /*0e60*/  @!P0 BRA `(.L_x_25) ;  /* 0x00000000000c8947 */ /* 0x004fec0003800000 */
[----:B------:R-:W-:-:S07]  /*0e70*/  MOV R26, 0xe90 ;  /* 0x00000e90001a7802 */ /* 0x000fce0000000f00 */
[----:B01-34-:R-:W-:Y:S05]  /*0e80*/  CALL.REL.NOINC `($__internal_0_$__cuda_sm3x_div_rn_noftz_f32_slowpath) ;  /* 0x0000001000cc7944 */ /* 0x01bfea0003c00000 */
[----:B------:R-:W-:-:S07]  /*0e90*/  MOV R4, R0 ;  /* 0x0000000000047202 */ /* 0x000fce0000000f00 */
.L_x_25:
[----:B------:R-:W-:Y:S05]  /*0ea0*/  BSYNC.RECONVERGENT B3 ;  /* 0x0000000000037941 */ /* 0x000fea0003800200 */
.L_x_24:
[----:B-1----:R-:W-:-:S06]  /*0eb0*/  IMAD.WIDE.U32 R2, R7, 0x4, R14 ;  /* 0x0000000407027825 */ /* 0x002fcc00078e000e */
[----:B------:R-:W0:Y:S02]  /*0ec0*/  LDG.E R2, desc[UR6][R2.64] ;  /* 0x0000000602027981 */ /* 0x000e24000c1e1900 */
[----:B0--34-:R-:W-:-:S05]  /*0ed0*/  FFMA R23, R2, -R4, R23 ;  /* 0x8000000402177223 */ /* 0x019fca0000000017 */
[----:B------:R0:W-:Y:S02]  /*0ee0*/  STG.E desc[UR6][R12.64], R23 ;  /* 0x000000170c007986 */ /* 0x0001e4000c101906 */
.L_x_23:
[----:B------:R-:W-:Y:S05]  /*0ef0*/  BSYNC.RECONVERGENT B2 ;  /* 0x0000000000027941 */ /* 0x000fea0003800200 */
.L_x_22:
[----:B------:R-:W-:Y:S01]  /*0f00*/  IADD3 R27, PT, PT, R7, -0x1, RZ ;  /* 0xffffffff071b7810 */ /* 0x000fe20007ffe0ff */
[----:B------:R-:W-:Y:S03]  /*0f10*/  BSSY.RECONVERGENT B2, `(.L_x_26) ;  /* 0x0000016000027945 */ /* 0x000fe60003800200 */
[----:B------:R-:W-:-:S13]  /*0f20*/  ISETP.GE.AND P0, PT, R24, R27, PT ;  /* 0x0000001b1800720c */ /* 0x000fda0003f06270 */
        /* <DEDUP_REMOVED lines=14> */
[----:B------:R-:W-:-:S07]  /*1010*/  IMAD.MOV.U32 R4, RZ, RZ, R0 ;  /* 0x000000ffff047224 */ /* 0x000fce00078e0000 */
.L_x_29:
[----:B------:R-:W-:Y:S05]  /*1020*/  BSYNC.RECONVERGENT B3 ;  /* 0x0000000000037941 */ /* 0x000fea0003800200 */
.L_x_28:
[----:B-1----:R-:W-:-:S06]  /*1030*/  IMAD.WIDE.U32 R2, R27, 0x4, R14 ;  /* 0x000000041b027825 */ /* 0x002fcc00078e000e */
[----:B------:R-:W0:Y:S02]  /*1040*/  LDG.E R2, desc[UR6][R2.64] ;  /* 0x0000000602027981 */ /* 0x000e24000c1e1900 */
[----:B0--34-:R-:W-:-:S05]  /*1050*/  FFMA R23, R2, -R4, R23 ;  /* 0x8000000402177223 */ /* 0x019fca0000000017 */
[----:B------:R0:W-:Y:S02]  /*1060*/  STG.E desc[UR6][R12.64], R23 ;  /* 0x000000170c007986 */ /* 0x0001e4000c101906 */
.L_x_27:
[----:B------:R-:W-:Y:S05]  /*1070*/  BSYNC.RECONVERGENT B2 ;  /* 0x0000000000027941 */ /* 0x000fea0003800200 */
.L_x_26:
        /* <DEDUP_REMOVED lines=18> */
.L_x_33:
[----:B------:R-:W-:Y:S05]  /*11a0*/  BSYNC.RECONVERGENT B3 ;  /* 0x0000000000037941 */ /* 0x000fea0003800200 */
.L_x_32:
[----:B------:R-:W-:-:S05]  /*11b0*/  IADD3 R3, PT, PT, R7, -0x2, RZ ;  /* 0xfffffffe07037810 */ /* 0x000fca0007ffe0ff */
[----:B-1----:R-:W-:-:S06]  /*11c0*/  IMAD.WIDE.U32 R2, R3, 0x4, R14 ;  /* 0x0000000403027825 */ /* 0x002fcc00078e000e */
[----:B------:R-:W0:Y:S02]  /*11d0*/  LDG.E R2, desc[UR6][R2.64] ;  /* 0x0000000602027981 */ /* 0x000e24000c1e1900 */
[----:B0--34-:R-:W-:-:S05]  /*11e0*/  FFMA R23, R2, -R4, R23 ;  /* 0x8000000402177223 */ /* 0x019fca0000000017 */
[----:B------:R0:W-:Y:S02]  /*11f0*/  STG.E desc[UR6][R12.64], R23 ;  /* 0x000000170c007986 */ /* 0x0001e4000c101906 */
.L_x_31:
[----:B------:R-:W-:Y:S05]  /*1200*/  BSYNC.RECONVERGENT B2 ;  /* 0x0000000000027941 */ /* 0x000fea0003800200 */
.L_x_30:
[----:B------:R-:W-:Y:S01]  /*1210*/  VIADD R3, R7, 0xfffffffd ;  /* 0xfffffffd07037836 */ /* 0x000fe20000000000 */
[----:B------:R-:W-:Y:S04]  /*1220*/  BSSY.RECONVERGENT B2, `(.L_x_34) ;  /* 0x0000017000027945 */ /* 0x000fe80003800200 */
        /* <DEDUP_REMOVED lines=16> */
.L_x_37:
[----:B------:R-:W-:Y:S05]  /*1330*/  BSYNC.RECONVERGENT B3 ;  /* 0x0000000000037941 */ /* 0x000fea0003800200 */
.L_x_36:
[----:B------:R-:W-:-:S05]  /*1340*/  IADD3 R3, PT, PT, R7, -0x3, RZ ;  /* 0xfffffffd07037810 */ /* 0x000fca0007ffe0ff */
[----:B-1----:R-:W-:-:S06]  /*1350*/  IMAD.WIDE.U32 R2, R3, 0x4, R14 ;  /* 0x0000000403027825 */ /* 0x002fcc00078e000e */
[----:B------:R-:W0:Y:S02]  /*1360*/  LDG.E R2, desc[UR6][R2.64] ;  /* 0x0000000602027981 */ /* 0x000e24000c1e1900 */
[----:B0--34-:R-:W-:-:S05]  /*1370*/  FFMA R23, R2, -R4, R23 ;  /* 0x8000000402177223 */ /* 0x019fca0000000017 */
[----:B------:R0:W-:Y:S02]  /*1380*/  STG.E desc[UR6][R12.64], R23 ;  /* 0x000000170c007986 */ /* 0x0001e4000c101906 */
.L_x_35:
[----:B------:R-:W-:Y:S05]  /*1390*/  BSYNC.RECONVERGENT B2 ;  /* 0x0000000000027941 */ /* 0x000fea0003800200 */
.L_x_34:
        /* <DEDUP_REMOVED lines=18> */
.L_x_41:
[----:B------:R-:W-:Y:S05]  /*14c0*/  BSYNC.RECONVERGENT B3 ;  /* 0x0000000000037941 */ /* 0x000fea0003800200 */
.L_x_40:
[----:B------:R-:W-:-:S05]  /*14d0*/  IADD3 R3, PT, PT, R7, -0x4, RZ ;  /* 0xfffffffc07037810 */ /* 0x000fca0007ffe0ff */
[----:B-1----:R-:W-:-:S06]  /*14e0*/  IMAD.WIDE.U32 R2, R3, 0x4, R14 ;  /* 0x0000000403027825 */ /* 0x002fcc00078e000e */
[----:B------:R-:W0:Y:S02]  /*14f0*/  LDG.E R2, desc[UR6][R2.64] ;  /* 0x0000000602027981 */ /* 0x000e24000c1e1900 */
[----:B0--34-:R-:W-:-:S05]  /*1500*/  FFMA R23, R2, -R4, R23 ;  /* 0x8000000402177223 */ /* 0x019fca0000000017 */
[----:B------:R0:W-:Y:S02]  /*1510*/  STG.E desc[UR6][R12.64], R23 ;  /* 0x000000170c007986 */ /* 0x0001e4000c101906 */
.L_x_39:
[----:B------:R-:W-:Y:S05]  /*1520*/  BSYNC.RECONVERGENT B2 ;  /* 0x0000000000027941 */ /* 0x000fea0003800200 */
.L_x_38:
[----:B------:R-:W-:Y:S02]  /*1530*/  IADD3 R7, PT, PT, R7, -0x8, RZ ;  /* 0xfffffff807077810 */ /* 0x000fe40007ffe0ff */
[----:B------:R-:W-:Y:S01]  /*1540*/  IADD3 R9, PT, PT, R9, -0x8, RZ ;  /* 0xfffffff809097810 */ /* 0x000fe20007ffe0ff */
[----:B------:R-:W-:Y:S06]  /*1550*/  @P1 BRA `(.L_x_42) ;  /* 0xfffffff000d41947 */ /* 0x000fec000383ffff */
[----:B------:R-:W-:-:S07]  /*1560*/  VIADD R7, R7, 0x3 ;  /* 0x0000000307077836 */ /* 0x000fce0000000000 */
.L_x_9:
[----:B------:R-:W-:-:S13]  /*1570*/  ISETP.NE.AND P0, PT, R21, RZ, PT ;  /* 0x000000ff1500720c */ /* 0x000fda0003f05270 */
[----:B------:R-:W-:Y:S05]  /*1580*/  @!P0 BRA `(.L_x_8) ;  /* 0x0000000c00048947 */ /* 0x000fea0003800000 */
[----:B------:R-:W-:Y:S02]  /*1590*/  ISETP.GE.U32.AND P0, PT, R21, 0x4, PT ;  /* 0x000000041500780c */ /* 0x000fe40003f06070 */
[----:B------:R-:W-:-:S11]  /*15a0*/  LOP3.LUT R8, R22, 0x3, RZ, 0xc0, !PT ;  /* 0x0000000316087812 */ /* 0x000fd600078ec0ff */
[----:B------:R-:W-:Y:S05]  /*15b0*/  @!P0 BRA `(.L_x_43) ;  /* 0x00000004009c8947 */ /* 0x000fea0003800000 */
[----:B-1----:R-:W1:Y:S01]  /*15c0*/  LDC.64 R14, c[0x0][0x380] ;  /* 0x0000e000ff0e7b82 */ /* 0x002e620000000a00 */
[-C--:B------:R-:W-:Y:S01]  /*15d0*/  ISETP.GE.AND P0, PT, R24, R7.reuse, PT ;  /* 0x000000071800720c */ /* 0x080fe20003f06270 */
[----:B------:R-:W-:Y:S01]  /*15e0*/  BSSY.RECONVERGENT B2, `(.L_x_44) ;  /* 0x0000018000027945 */ /* 0x000fe20003800200 */
[----:B------:R-:W-:-:S05]  /*15f0*/  IADD3 R3, PT, PT, R20, R7, RZ ;  /* 0x0000000714037210 */ /* 0x000fca0007ffe0ff */
[----:B-1----:R-:W-:-:S06]  /*1600*/  IMAD.WIDE R14, R3, 0x4, R14 ;  /* 0x00000004030e7825 */ /* 0x002fcc00078e020e */
[----:B------:R-:W-:Y:S05]  /*1610*/  @P0 BRA `(.L_x_45) ;  /* 0x0000000000500947 */ /* 0x000fea0003800000 */
[----:B------:R-:W5:Y:S04]  /*1620*/  LDG.E R3, desc[UR6][R10.64] ;  /* 0x000000060a037981 */ /* 0x000f68000c1e1900 */
[----:B------:R-:W2:Y:S01]  /*1630*/  LDG.E R0, desc[UR6][R14.64] ;  /* 0x000000060e007981 */ /* 0x000ea2000c1e1900 */
[----:B------:R-:W-:Y:S01]  /*1640*/  BSSY.RECONVERGENT B3, `(.L_x_46) ;  /* 0x000000c000037945 */ /* 0x000fe20003800200 */
[----:B-----5:R-:W1:Y:S08]  /*1650*/  MUFU.RCP R2, R3 ;  /* 0x0000000300027308 */ /* 0x020e700000001000 */
[----:B--2---:R-:W2:Y:S01]  /*1660*/  FCHK P0, R0, R3 ;  /* 0x0000000300007302 */ /* 0x004ea20000000000 */
[----:B-1----:R-:W-:-:S04]  /*1670*/  FFMA R5, -R3, R2, 1 ;  /* 0x3f80000003057423 */ /* 0x002fc80000000102 */
[----:B------:R-:W-:-:S04]  /*1680*/  FFMA R5, R2, R5, R2 ;  /* 0x0000000502057223 */ /* 0x000fc80000000002 */
[----:B------:R-:W-:-:S04]  /*1690*/  FFMA R2, R0, R5, RZ ;  /* 0x0000000500027223 */ /* 0x000fc800000000ff */
[----:B------:R-:W-:-:S04]  /*16a0*/  FFMA R4, -R3, R2, R0 ;  /* 0x0000000203047223 */ /* 0x000fc80000000100 */
[----:B------:R-:W-:Y:S01]  /*16b0*/  FFMA R4, R5, R4, R2 ;  /* 0x0000000405047223 */ /* 0x000fe20000000002 */
[----:B--2---:R-:W-:Y:S06]  /*16c0*/  @!P0 BRA `(.L_x_47) ;  /* 0x00000000000c8947 */ /* 0x004fec0003800000 */
[----:B------:R-:W-:-:S07]  /*16d0*/  MOV R26, 0x16f0 ;  /* 0x000016f0001a7802 */ /* 0x000fce0000000f00 */
[----:B0--34-:R-:W-:Y:S05]  /*16e0*/  CALL.REL.NOINC `($__internal_0_$__cuda_sm3x_div_rn_noftz_f32_slowpath) ;  /* 0x0000000800b47944 */ /* 0x019fea0003c00000 */
[----:B------:R-:W-:-:S07]  /*16f0*/  MOV R4, R0 ;  /* 0x0000000000047202 */ /* 0x000fce0000000f00 */
.L_x_47:
[----:B------:R-:W-:Y:S05]  /*1700*/  BSYNC.RECONVERGENT B3 ;  /* 0x0000000000037941 */ /* 0x000fea0003800200 */
.L_x_46:
[----:B------:R-:W1:Y:S02]  /*1710*/  LDC.64 R2, c[0x0][0x388] ;  /* 0x0000e200ff027b82 */ /* 0x000e640000000a00 */
[----:B-1----:R-:W-:-:S06]  /*1720*/  IMAD.WIDE.U32 R2, R7, 0x4, R2 ;  /* 0x0000000407027825 */ /* 0x002fcc00078e0002 */
[----:B------:R-:W0:Y:S02]  /*1730*/  LDG.E R2, desc[UR6][R2.64] ;  /* 0x0000000602027981 */ /* 0x000e24000c1e1900 */
[----:B0--34-:R-:W-:-:S05]  /*1740*/  FFMA R23, R2, -R4, R23 ;  /* 0x8000000402177223 */ /* 0x019fca0000000017 */
[----:B------:R1:W-:Y:S02]  /*1750*/  STG.E desc[UR6][R12.64], R23 ;  /* 0x000000170c007986 */ /* 0x0003e4000c101906 */
.L_x_45:
[----:B------:R-:W-:Y:S05]  /*1760*/  BSYNC.RECONVERGENT B2 ;  /* 0x0000000000027941 */ /* 0x000fea0003800200 */
.L_x_44:
        /* <DEDUP_REMOVED lines=18> */
.L_x_51:
[----:B------:R-:W-:Y:S05]  /*1890*/  BSYNC.RECONVERGENT B3 ;  /* 0x0000000000037941 */ /* 0x000fea0003800200 */
.L_x_50:
[----:B------:R-:W2:Y:S02]  /*18a0*/  LDC.64 R2, c[0x0][0x388] ;  /* 0x0000e200ff027b82 */ /* 0x000ea40000000a00 */
[----:B--2---:R-:W-:-:S06]  /*18b0*/  IMAD.WIDE.U32 R2, R9, 0x4, R2 ;  /* 0x0000000409027825 */ /* 0x004fcc00078e0002 */
[----:B------:R-:W0:Y:S02]  /*18c0*/  LDG.E R2, desc[UR6][R2.64] ;  /* 0x0000000602027981 */ /* 0x000e24000c1e1900 */
[----:B01-34-:R-:W-:-:S05]  /*18d0*/  FFMA R23, R2, -R4, R23 ;  /* 0x8000000402177223 */ /* 0x01bfca0000000017 */
[----:B------:R0:W-:Y:S02]  /*18e0*/  STG.E desc[UR6][R12.64], R23 ;  /* 0x000000170c007986 */ /* 0x0001e4000c101906 */
.L_x_49:
[----:B------:R-:W-:Y:S05]  /*18f0*/  BSYNC.RECONVERGENT B2 ;  /* 0x0000000000027941 */ /* 0x000fea0003800200 */
.L_x_48:
        /* <DEDUP_REMOVED lines=18> */
.L_x_55:
[----:B------:R-:W-:Y:S05]  /*1a20*/  BSYNC.RECONVERGENT B3 ;  /* 0x0000000000037941 */ /* 0x000fea0003800200 */
.L_x_54:
[----:B------:R-:W2:Y:S02]  /*1a30*/  LDC.64 R2, c[0x0][0x388] ;  /* 0x0000e200ff027b82 */ /* 0x000ea40000000a00 */
[----:B--2---:R-:W-:-:S06]  /*1a40*/  IMAD.WIDE.U32 R2, R9, 0x4, R2 ;  /* 0x0000000409027825 */ /* 0x004fcc00078e0002 */
[----:B------:R-:W0:Y:S02]  /*1a50*/  LDG.E R2, desc[UR6][R2.64] ;  /* 0x0000000602027981 */ /* 0x000e24000c1e1900 */
[----:B01-34-:R-:W-:-:S05]  /*1a60*/  FFMA R23, R2, -R4, R23 ;  /* 0x8000000402177223 */ /* 0x01bfca0000000017 */
[----:B------:R0:W-:Y:S02]  /*1a70*/  STG.E desc[UR6][R12.64], R23 ;  /* 0x000000170c007986 */ /* 0x0001e4000c101906 */
.L_x_53:
[----:B------:R-:W-:Y:S05]  /*1a80*/  BSYNC.RECONVERGENT B2 ;  /* 0x0000000000027941 */ /* 0x000fea0003800200 */
.L_x_52:
        /* <DEDUP_REMOVED lines=18> */
.L_x_59:
[----:B------:R-:W-:Y:S05]  /*1bb0*/  BSYNC.RECONVERGENT B3 ;  /* 0x0000000000037941 */ /* 0x000fea0003800200 */
.L_x_58:
[----:B------:R-:W2:Y:S02]  /*1bc0*/  LDC.64 R2, c[0x0][0x388] ;  /* 0x0000e200ff027b82 */ /* 0x000ea40000000a00 */
[----:B--2---:R-:W-:-:S06]  /*1bd0*/  IMAD.WIDE.U32 R2, R9, 0x4, R2 ;  /* 0x0000000409027825 */ /* 0x004fcc00078e0002 */
[----:B------:R-:W0:Y:S02]  /*1be0*/  LDG.E R2, desc[UR6][R2.64] ;  /* 0x0000000602027981 */ /* 0x000e24000c1e1900 */
[----:B01-34-:R-:W-:-:S05]  /*1bf0*/  FFMA R23, R2, -R4, R23 ;  /* 0x8000000402177223 */ /* 0x01bfca0000000017 */
[----:B------:R0:W-:Y:S02]  /*1c00*/  STG.E desc[UR6][R12.64], R23 ;  /* 0x000000170c007986 */ /* 0x0001e4000c101906 */
.L_x_57:
[----:B------:R-:W-:Y:S05]  /*1c10*/  BSYNC.RECONVERGENT B2 ;  /* 0x0000000000027941 */ /* 0x000fea0003800200 */
.L_x_56:
[----:B------:R-:W-:-:S07]  /*1c20*/  IADD3 R7, PT, PT, R7, -0x4, RZ ;  /* 0xfffffffc07077810 */ /* 0x000fce0007ffe0ff */
.L_x_43:
[----:B------:R-:W-:-:S13]  /*1c30*/  ISETP.NE.AND P0, PT, R8, RZ, PT ;  /* 0x000000ff0800720c */ /* 0x000fda0003f05270 */
[----:B------:R-:W-:Y:S05]  /*1c40*/  @!P0 BRA `(.L_x_8) ;  /* 0x0000000400548947 */ /* 0x000fea0003800000 */
[----:B------:R-:W-:-:S13]  /*1c50*/  ISETP.NE.AND P0, PT, R8, 0x1, PT ;  /* 0x000000010800780c */ /* 0x000fda0003f05270 */
        /* <DEDUP_REMOVED lines=21> */
.L_x_64:
[----:B------:R-:W-:Y:S05]  /*1db0*/  BSYNC.RECONVERGENT B3 ;  /* 0x0000000000037941 */ /* 0x000fea0003800200 */
.L_x_63:
[----:B------:R-:W1:Y:S02]  /*1dc0*/  LDC.64 R2, c[0x0][0x388] ;  /* 0x0000e200ff027b82 */ /* 0x000e640000000a00 */
[----:B-1----:R-:W-:-:S06]  /*1dd0*/  IMAD.WIDE.U32 R2, R7, 0x4, R2 ;  /* 0x0000000407027825 */ /* 0x002fcc00078e0002 */
[----:B------:R-:W0:Y:S02]  /*1de0*/  LDG.E R2, desc[UR6][R2.64] ;  /* 0x0000000602027981 */ /* 0x000e24000c1e1900 */
[----:B0--34-:R-:W-:-:S05]  /*1df0*/  FFMA R23, R2, -R4, R23 ;  /* 0x8000000402177223 */ /* 0x019fca0000000017 */
[----:B------:R1:W-:Y:S02]  /*1e00*/  STG.E desc[UR6][R12.64], R23 ;  /* 0x000000170c007986 */ /* 0x0003e4000c101906 */
.L_x_62:
[----:B------:R-:W-:Y:S05]  /*1e10*/  BSYNC.RECONVERGENT B2 ;  /* 0x0000000000027941 */ /* 0x000fea0003800200 */
.L_x_61:
        /* <DEDUP_REMOVED lines=18> */
.L_x_68:
[----:B------:R-:W-:Y:S05]  /*1f40*/  BSYNC.RECONVERGENT B3 ;  /* 0x0000000000037941 */ /* 0x000fea0003800200 */
.L_x_67:
[----:B------:R-:W2:Y:S02]  /*1f50*/  LDC.64 R2, c[0x0][0x388] ;  /* 0x0000e200ff027b82 */ /* 0x000ea40000000a00 */
[----:B--2---:R-:W-:-:S06]  /*1f60*/  IMAD.WIDE.U32 R2, R9, 0x4, R2 ;  /* 0x0000000409027825 */ /* 0x004fcc00078e0002 */
[----:B------:R-:W0:Y:S02]  /*1f70*/  LDG.E R2, desc[UR6][R2.64] ;  /* 0x0000000602027981 */ /* 0x000e24000c1e1900 */
[----:B01-34-:R-:W-:-:S05]  /*1f80*/  FFMA R23, R2, -R4, R23 ;  /* 0x8000000402177223 */ /* 0x01bfca0000000017 */
[----:B------:R0:W-:Y:S02]  /*1f90*/  STG.E desc[UR6][R12.64], R23 ;  /* 0x000000170c007986 */ /* 0x0001e4000c101906 */
.L_x_66:
[----:B------:R-:W-:Y:S05]  /*1fa0*/  BSYNC.RECONVERGENT B2 ;  /* 0x0000000000027941 */ /* 0x000fea0003800200 */
.L_x_65:
[----:B------:R-:W-:-:S07]  /*1fb0*/  IADD3 R7, PT, PT, R7, -0x2, RZ ;  /* 0xfffffffe07077810 */ /* 0x000fce0007ffe0ff */
.L_x_60:
[----:B------:R-:W-:Y:S01]  /*1fc0*/  ISETP.GE.AND P0, PT, R24, R7, PT ;  /* 0x000000071800720c */ /* 0x000fe20003f06270 */
[----:B------:R-:W-:Y:S01]  /*1fd0*/  BSSY.RECONVERGENT B2, `(.L_x_8) ;  /* 0x000001c000027945 */ /* 0x000fe20003800200 */
[----:B------:R-:W-:-:S04]  /*1fe0*/  LOP3.LUT R0, R22, 0x1, RZ, 0xc0, !PT ;  /* 0x0000000116007812 */ /* 0x000fc800078ec0ff */
[----:B------:R-:W-:-:S13]  /*1ff0*/  ISETP.NE.U32.OR P0, PT, R0, 0x1, P0 ;  /* 0x000000010000780c */ /* 0x000fda0000705470 */
[----:B------:R-:W-:Y:S05]  /*2000*/  @P0 BRA `(.L_x_69) ;  /* 0x0000000000600947 */ /* 0x000fea0003800000 */
[----:B------:R-:W5:Y:S01]  /*2010*/  LDC.64 R2, c[0x0][0x380] ;  /* 0x0000e000ff027b82 */ /* 0x000f620000000a00 */
[----:B------:R-:W2:Y:S01]  /*2020*/  LDG.E R11, desc[UR6][R10.64] ;  /* 0x000000060a0b7981 */ /* 0x000ea2000c1e1900 */
[----:B------:R-:W-:-:S05]  /*2030*/  IADD3 R5, PT, PT, R20, R7, RZ ;  /* 0x0000000714057210 */ /* 0x000fca0007ffe0ff */
[----:B-----5:R-:W-:-:S05]  /*2040*/  IMAD.WIDE R2, R5, 0x4, R2 ;  /* 0x0000000405027825 */ /* 0x020fca00078e0202 */
[----:B------:R-:W5:Y:S01]  /*2050*/  LDG.E R0, desc[UR6][R2.64] ;  /* 0x0000000602007981 */ /* 0x000f62000c1e1900 */
[----:B------:R-:W-:Y:S01]  /*2060*/  BSSY.RECONVERGENT B3, `(.L_x_70) ;  /* 0x000000d000037945 */ /* 0x000fe20003800200 */
[----:B--2---:R-:W2:Y:S02]  /*2070*/  MUFU.RCP R4, R11 ;  /* 0x0000000b00047308 */ /* 0x004ea40000001000 */
[----:B--2---:R-:W-:-:S04]  /*2080*/  FFMA R5, -R11, R4, 1 ;  /* 0x3f8000000b057423 */ /* 0x004fc80000000104 */
[----:B------:R-:W-:Y:S02]  /*2090*/  FFMA R5, R4, R5, R4 ;  /* 0x0000000504057223 */ /* 0x000fe40000000004 */
[----:B-----5:R-:W2:Y:S02]  /*20a0*/  FCHK P0, R0, R11 ;  /* 0x0000000b00007302 */ /* 0x020ea40000000000 */
[----:B------:R-:W-:-:S04]  /*20b0*/  FFMA R4, R0, R5, RZ ;  /* 0x0000000500047223 */ /* 0x000fc800000000ff */
[----:B------:R-:W-:-:S04]  /*20c0*/  FFMA R6, -R11, R4, R0 ;  /* 0x000000040b067223 */ /* 0x000fc80000000100 */
[----:B------:R-:W-:Y:S01]  /*20d0*/  FFMA R4, R5, R6, R4 ;  /* 0x0000000605047223 */ /* 0x000fe20000000004 */
[----:B--2---:R-:W-:Y:S06]  /*20e0*/  @!P0 BRA `(.L_x_71) ;  /* 0x0000000000108947 */ /* 0x004fec0003800000 */
[----:B------:R-:W-:Y:S01]  /*20f0*/  IMAD.MOV.U32 R3, RZ, RZ, R11 ;  /* 0x000000ffff037224 */ /* 0x000fe200078e000b */
[----:B------:R-:W-:-:S07]  /*2100*/  MOV R26, 0x2120 ;  /* 0x00002120001a7802 */ /* 0x000fce0000000f00 */
[----:B01-34-:R-:W-:Y:S05]  /*2110*/  CALL.REL.NOINC `($__internal_0_$__cuda_sm3x_div_rn_noftz_f32_slowpath) ;  /* 0x0000000000287944 */ /* 0x01bfea0003c00000 */
[----:B------:R-:W-:-:S07]  /*2120*/  MOV R4, R0 ;  /* 0x0000000000047202 */ /* 0x000fce0000000f00 */
.L_x_71:
[----:B------:R-:W-:Y:S05]  /*2130*/  BSYNC.RECONVERGENT B3 ;  /* 0x0000000000037941 */ /* 0x000fea0003800200 */
.L_x_70:
[----:B------:R-:W2:Y:S02]  /*2140*/  LDC.64 R2, c[0x0][0x388] ;  /* 0x0000e200ff027b82 */ /* 0x000ea40000000a00 */
[----:B--2---:R-:W-:-:S06]  /*2150*/  IMAD.WIDE.U32 R2, R7, 0x4, R2 ;  /* 0x0000000407027825 */ /* 0x004fcc00078e0002 */
[----:B------:R-:W0:Y:S02]  /*2160*/  LDG.E R2, desc[UR6][R2.64] ;  /* 0x0000000602027981 */ /* 0x000e24000c1e1900 */
[----:B01-34-:R-:W-:-:S05]  /*2170*/  FFMA R23, R2, -R4, R23 ;  /* 0x8000000402177223 */ /* 0x01bfca0000000017 */
[----:B------:R0:W-:Y:S02]  /*2180*/  STG.E desc[UR6][R12.64], R23 ;  /* 0x000000170c007986 */ /* 0x0001e4000c101906 */
.L_x_69:
[----:B------:R-:W-:Y:S05]  /*2190*/  BSYNC.RECONVERGENT B2 ;  /* 0x0000000000027941 */ /* 0x000fea0003800200 */
.L_x_8:
[----:B------:R-:W-:Y:S06]  /*21a0*/  BAR.SYNC.DEFER_BLOCKING 0x0 ;  /* 0x0000000000007b1d */ /* 0x000fec0000010000 */
[----:B------:R-:W-:Y:S05]  /*21b0*/  EXIT ;  /* 0x000000000000794d */ /* 0x000fea0003800000 */
        .weak           $__internal_0_$__cuda_sm3x_div_rn_noftz_f32_slowpath
        .type           $__internal_0_$__cuda_sm3x_div_rn_noftz_f32_slowpath,@function
        .size           $__internal_0_$__cuda_sm3x_div_rn_noftz_f32_slowpath,(.L_x_84 - $__internal_0_$__cuda_sm3x_div_rn_noftz_f32_slowpath)
$__internal_0_$__cuda_sm3x_div_rn_noftz_f32_slowpath:
[----:B------:R-:W-:Y:S01]  /*21c0*/  SHF.R.U32.HI R6, RZ, 0x17, R3 ;  /* 0x00000017ff067819 */ /* 0x000fe20000011603 */
[----:B------:R-:W-:Y:S01]  /*21d0*/  BSSY.RECONVERGENT B0, `(.L_x_72) ;  /* 0x0000063000007945 */ /* 0x000fe20003800200 */
[----:B------:R-:W-:Y:S02]  /*21e0*/  SHF.R.U32.HI R4, RZ, 0x17, R0 ;  /* 0x00000017ff047819 */ /* 0x000fe40000011600 */
[----:B------:R-:W-:Y:S02]  /*21f0*/  LOP3.LUT R6, R6, 0xff, RZ, 0xc0, !PT ;  /* 0x000000ff06067812 */ /* 0x000fe400078ec0ff */
[----:B------:R-:W-:Y:S02]  /*2200*/  LOP3.LUT R4, R4, 0xff, RZ, 0xc0, !PT ;  /* 0x000000ff04047812 */ /* 0x000fe400078ec0ff */
[----:B------:R-:W-:Y:S02]  /*2210*/  IADD3 R5, PT, PT, R6, -0x1, RZ ;  /* 0xffffffff06057810 */ /* 0x000fe40007ffe0ff */
[----:B------:R-:W-:-:S02]  /*2220*/  IADD3 R2, PT, PT, R4, -0x1, RZ ;  /* 0xffffffff04027810 */ /* 0x000fc40007ffe0ff */
[----:B------:R-:W-:-:S04]  /*2230*/  ISETP.GT.U32.AND P0, PT, R5, 0xfd, PT ;  /* 0x000000fd0500780c */ /* 0x000fc80003f04070 */
[----:B------:R-:W-:-:S13]  /*2240*/  ISETP.GT.U32.OR P0, PT, R2, 0xfd, P0 ;  /* 0x000000fd0200780c */ /* 0x000fda0000704470 */
[----:B------:R-:W-:Y:S01]  /*2250*/  @!P0 IMAD.MOV.U32 R25, RZ, RZ, RZ ;  /* 0x000000ffff198224 */ /* 0x000fe200078e00ff */
[----:B------:R-:W-:Y:S06]  /*2260*/  @!P0 BRA `(.L_x_73) ;  /* 0x00000000005c8947 */ /* 0x000fec0003800000 */
[----:B------:R-:W-:Y:S02]  /*2270*/  FSETP.GTU.FTZ.AND P0, PT, |R0|, +INF , PT ;  /* 0x7f8000000000780b */ /* 0x000fe40003f1c200 */
[----:B------:R-:W-:-:S04]  /*2280*/  FSETP.GTU.FTZ.AND P2, PT, |R3|, +INF , PT ;  /* 0x7f8000000300780b */ /* 0x000fc80003f5c200 */
[----:B------:R-:W-:-:S13]  /*2290*/  PLOP3.LUT P0, PT, P0, P2, PT, 0xf8, 0x8f ;  /* 0x00000000008f781c */ /* 0x000fda0000705f70 */
[----:B------:R-:W-:Y:S05]  /*22a0*/  @P0 BRA `(.L_x_74) ;  /* 0x0000000400500947 */ /* 0x000fea0003800000 */
[----:B------:R-:W-:-:S13]  /*22b0*/  LOP3.LUT P0, RZ, R3, 0x7fffffff, R0, 0xc8, !PT ;  /* 0x7fffffff03ff7812 */ /* 0x000fda000780c800 */
[----:B------:R-:W-:Y:S05]  /*22c0*/  @!P0 BRA `(.L_x_75) ;  /* 0x0000000400408947 */ /* 0x000fea0003800000 */
[C---:B------:R-:W-:Y:S02]  /*22d0*/  FSETP.NEU.FTZ.AND P2, PT, |R0|.reuse, +INF , PT ;  /* 0x7f8000000000780b */ /* 0x040fe40003f5d200 */
[----:B------:R-:W-:Y:S02]  /*22e0*/  FSETP.NEU.FTZ.AND P3, PT, |R3|, +INF , PT ;  /* 0x7f8000000300780b */ /* 0x000fe40003f7d200 */
[----:B------:R-:W-:-:S11]  /*22f0*/  FSETP.NEU.FTZ.AND P0, PT, |R0|, +INF , PT ;  /* 0x7f8000000000780b */ /* 0x000fd60003f1d200 */
[----:B------:R-:W-:Y:S05]  /*2300*/  @!P3 BRA !P2, `(.L_x_75) ;  /* 0x000000040030b947 */ /* 0x000fea0005000000 */
[----:B------:R-:W-:-:S04]  /*2310*/  LOP3.LUT P2, RZ, R0, 0x7fffffff, RZ, 0xc0, !PT ;  /* 0x7fffffff00ff7812 */ /* 0x000fc8000784c0ff */
[----:B------:R-:W-:-:S13]  /*2320*/  PLOP3.LUT P2, PT, P3, P2, PT, 0x2f, 0xf2 ;  /* 0x0000000000f2781c */ /* 0x000fda0001f44577 */
[----:B------:R-:W-:Y:S05]  /*2330*/  @P2 BRA `(.L_x_76) ;  /* 0x00000004001c2947 */ /* 0x000fea0003800000 */
[----:B------:R-:W-:-:S04]  /*2340*/  LOP3.LUT P2, RZ, R3, 0x7fffffff, RZ, 0xc0, !PT ;  /* 0x7fffffff03ff7812 */ /* 0x000fc8000784c0ff */
[----:B------:R-:W-:-:S13]  /*2350*/  PLOP3.LUT P0, PT, P0, P2, PT, 0x2f, 0xf2 ;  /* 0x0000000000f2781c */ /* 0x000fda0000704577 */
[----:B------:R-:W-:Y:S05]  /*2360*/  @P0 BRA `(.L_x_77) ;  /* 0x0000000400040947 */ /* 0x000fea0003800000 */
[----:B------:R-:W-:Y:S02]  /*2370*/  ISETP.GE.AND P0, PT, R2, RZ, PT ;  /* 0x000000ff0200720c */ /* 0x000fe40003f06270 */
[----:B------:R-:W-:-:S11]  /*2380*/  ISETP.GE.AND P2, PT, R5, RZ, PT ;  /* 0x000000ff0500720c */ /* 0x000fd60003f46270 */
[----:B------:R-:W-:Y:S01]  /*2390*/  @P0 MOV R25, RZ ;  /* 0x000000ff00190202 */ /* 0x000fe20000000f00 */
[----:B------:R-:W-:Y:S01]  /*23a0*/  @!P0 FFMA R0, R0, 1.84467440737095516160e+19, RZ ;  /* 0x5f80000000008823 */ /* 0x000fe200000000ff */
[----:B------:R-:W-:Y:S01]  /*23b0*/  @!P0 MOV R25, 0xffffffc0 ;  /* 0xffffffc000198802 */ /* 0x000fe20000000f00 */
[----:B------:R-:W-:-:S03]  /*23c0*/  @!P2 FFMA R3, R3, 1.84467440737095516160e+19, RZ ;  /* 0x5f8000000303a823 */ /* 0x000fc600000000ff */
[----:B------:R-:W-:-:S07]  /*23d0*/  @!P2 IADD3 R25, PT, PT, R25, 0x40, RZ ;  /* 0x000000401919a810 */ /* 0x000fce0007ffe0ff */
.L_x_73:
[----:B------:R-:W-:Y:S01]  /*23e0*/  LEA R28, R6, 0xc0800000, 0x17 ;  /* 0xc0800000061c7811 */ /* 0x000fe200078eb8ff */
[----:B------:R-:W-:Y:S04]  /*23f0*/  BSSY.RECONVERGENT B1, `(.L_x_78) ;  /* 0x0000036000017945 */ /* 0x000fe80003800200 */
[----:B------:R-:W-:Y:S01]  /*2400*/  IMAD.IADD R28, R3, 0x1, -R28 ;  /* 0x00000001031c7824 */ /* 0x000fe200078e0a1c */
[----:B------:R-:W-:-:S03]  /*2410*/  IADD3 R3, PT, PT, R4, -0x7f, RZ ;  /* 0xffffff8104037810 */ /* 0x000fc60007ffe0ff */
[----:B------:R0:W1:Y:S01]  /*2420*/  MUFU.RCP R5, R28 ;  /* 0x0000001c00057308 */ /* 0x0000620000001000 */
[----:B------:R-:W-:-:S04]  /*2430*/  IADD3 R6, PT, PT, R3, 0x7f, -R6 ;  /* 0x0000007f03067810 */ /* 0x000fc80007ffe806 */
[----:B------:R-:W-:Y:S01]  /*2440*/  IADD3 R25, PT, PT, R6, R25, RZ ;  /* 0x0000001906197210 */ /* 0x000fe20007ffe0ff */
[----:B0-----:R-:W-:-:S04]  /*2450*/  FADD.FTZ R28, -R28, -RZ ;  /* 0x800000ff1c1c7221 */ /* 0x001fc80000010100 */
[----:B-1----:R-:W-:-:S04]  /*2460*/  FFMA R2, R5, R28, 1 ;  /* 0x3f80000005027423 */ /* 0x002fc8000000001c */
[----:B------:R-:W-:Y:S01]  /*2470*/  FFMA R2, R5, R2, R5 ;  /* 0x0000000205027223 */ /* 0x000fe20000000005 */
[----:B------:R-:W-:-:S04]  /*2480*/  IMAD R5, R3, -0x800000, R0 ;  /* 0xff80000003057824 */ /* 0x000fc800078e0200 */
[----:B------:R-:W-:-:S04]  /*2490*/  FFMA R29, R5, R2, RZ ;  /* 0x00000002051d7223 */ /* 0x000fc800000000ff */
[----:B------:R-:W-:-:S04]  /*24a0*/  FFMA R3, R28, R29, R5 ;  /* 0x0000001d1c037223 */ /* 0x000fc80000000005 */
[----:B------:R-:W-:-:S04]  /*24b0*/  FFMA R3, R2, R3, R29 ;  /* 0x0000000302037223 */ /* 0x000fc8000000001d */
[----:B------:R-:W-:-:S04]  /*24c0*/  FFMA R0, R28, R3, R5 ;  /* 0x000000031c007223 */ /* 0x000fc80000000005 */
[----:B------:R-:W-:-:S05]  /*24d0*/  FFMA R4, R2, R0, R3 ;  /* 0x0000000002047223 */ /* 0x000fca0000000003 */
[----:B------:R-:W-:-:S04]  /*24e0*/  SHF.R.U32.HI R6, RZ, 0x17, R4 ;  /* 0x00000017ff067819 */ /* 0x000fc80000011604 */
[----:B------:R-:W-:-:S04]  /*24f0*/  LOP3.LUT R6, R6, 0xff, RZ, 0xc0, !PT ;  /* 0x000000ff06067812 */ /* 0x000fc800078ec0ff */
[----:B------:R-:W-:-:S05]  /*2500*/  IADD3 R5, PT, PT, R6, R25, RZ ;  /* 0x0000001906057210 */ /* 0x000fca0007ffe0ff */
[----:B------:R-:W-:-:S05]  /*2510*/  VIADD R6, R5, 0xffffffff ;  /* 0xffffffff05067836 */ /* 0x000fca0000000000 */
[----:B------:R-:W-:-:S13]  /*2520*/  ISETP.GE.U32.AND P0, PT, R6, 0xfe, PT ;  /* 0x000000fe0600780c */ /* 0x000fda0003f06070 */
[----:B------:R-:W-:Y:S05]  /*2530*/  @!P0 BRA `(.L_x_79) ;  /* 0x0000000000808947 */ /* 0x000fea0003800000 */
[----:B------:R-:W-:-:S13]  /*2540*/  ISETP.GT.AND P0, PT, R5, 0xfe, PT ;  /* 0x000000fe0500780c */ /* 0x000fda0003f04270 */
[----:B------:R-:W-:Y:S05]  /*2550*/  @P0 BRA `(.L_x_80) ;  /* 0x00000000006c0947 */ /* 0x000fea0003800000 */
[----:B------:R-:W-:-:S13]  /*2560*/  ISETP.GE.AND P0, PT, R5, 0x1, PT ;  /* 0x000000010500780c */ /* 0x000fda0003f06270 */
[----:B------:R-:W-:Y:S05]  /*2570*/  @P0 BRA `(.L_x_81) ;  /* 0x0000000000740947 */ /* 0x000fea0003800000 */
[----:B------:R-:W-:Y:S02]  /*2580*/  ISETP.GE.AND P0, PT, R5, -0x18, PT ;  /* 0xffffffe80500780c */ /* 0x000fe40003f06270 */
[----:B------:R-:W-:-:S11]  /*2590*/  LOP3.LUT R4, R4, 0x80000000, RZ, 0xc0, !PT ;  /* 0x8000000004047812 */ /* 0x000fd600078ec0ff */
[----:B------:R-:W-:Y:S05]  /*25a0*/  @!P0 BRA `(.L_x_81) ;  /* 0x0000000000688947 */ /* 0x000fea0003800000 */
[CCC-:B------:R-:W-:Y:S01]  /*25b0*/  FFMA.RZ R6, R2.reuse, R0.reuse, R3.reuse ;  /* 0x0000000002067223 */ /* 0x1c0fe2000000c003 */
[CCC-:B------:R-:W-:Y:S01]  /*25c0*/  FFMA.RP R25, R2.reuse, R0.reuse, R3.reuse ;  /* 0x0000000002197223 */ /* 0x1c0fe20000008003 */
[----:B------:R-:W-:Y:S01]  /*25d0*/  FFMA.RM R0, R2, R0, R3 ;  /* 0x0000000002007223 */ /* 0x000fe20000004003 */
[C---:B------:R-:W-:Y:S02]  /*25e0*/  IADD3 R2, PT, PT, R5.reuse, 0x20, RZ ;  /* 0x0000002005027810 */ /* 0x040fe40007ffe0ff */
[----:B------:R-:W-:Y:S02]  /*25f0*/  LOP3.LUT R3, R6, 0x7fffff, RZ, 0xc0, !PT ;  /* 0x007fffff06037812 */ /* 0x000fe400078ec0ff */
[----:B------:R-:W-:Y:S02]  /*2600*/  ISETP.NE.AND P3, PT, R5, RZ, PT ;  /* 0x000000ff0500720c */ /* 0x000fe40003f65270 */
[----:B------:R-:W-:Y:S02]  /*2610*/  LOP3.LUT R3, R3, 0x800000, RZ, 0xfc, !PT ;  /* 0x0080000003037812 */ /* 0x000fe400078efcff */
[----:B------:R-:W-:-:S02]  /*2620*/  ISETP.NE.AND P2, PT, R5, RZ, PT ;  /* 0x000000ff0500720c */ /* 0x000fc40003f45270 */
[----:B------:R-:W-:Y:S02]  /*2630*/  IADD3 R5, PT, PT, -R5, RZ, RZ ;  /* 0x000000ff05057210 */ /* 0x000fe40007ffe1ff */
[----:B------:R-:W-:Y:S02]  /*2640*/  SHF.L.U32 R2, R3, R2, RZ ;  /* 0x0000000203027219 */ /* 0x000fe400000006ff */
[----:B------:R-:W-:Y:S02]  /*2650*/  FSETP.NEU.FTZ.AND P0, PT, R25, R0, PT ;  /* 0x000000001900720b */ /* 0x000fe40003f1d000 */
[----:B------:R-:W-:Y:S02]  /*2660*/  SEL R0, R5, RZ, P3 ;  /* 0x000000ff05007207 */ /* 0x000fe40001800000 */
[----:B------:R-:W-:Y:S02]  /*2670*/  ISETP.NE.AND P2, PT, R2, RZ, P2 ;  /* 0x000000ff0200720c */ /* 0x000fe40001745270 */
[----:B------:R-:W-:-:S02]  /*2680*/  SHF.R.U32.HI R3, RZ, R0, R3 ;  /* 0x00000000ff037219 */ /* 0x000fc40000011603 */
[----:B------:R-:W-:Y:S02]  /*2690*/  PLOP3.LUT P0, PT, P0, P2, PT, 0xf8, 0x8f ;  /* 0x00000000008f781c */ /* 0x000fe40000705f70 */
[----:B------:R-:W-:Y:S02]  /*26a0*/  SHF.R.U32.HI R2, RZ, 0x1, R3 ;  /* 0x00000001ff027819 */ /* 0x000fe40000011603 */
[----:B------:R-:W-:-:S04]  /*26b0*/  SEL R5, RZ, 0x1, !P0 ;  /* 0x00000001ff057807 */ /* 0x000fc80004000000 */
[----:B------:R-:W-:-:S04]  /*26c0*/  LOP3.LUT R0, R5, 0x1, R2, 0xf8, !PT ;  /* 0x0000000105007812 */ /* 0x000fc800078ef802 */
[----:B------:R-:W-:-:S04]  /*26d0*/  LOP3.LUT R3, R0, R3, RZ, 0xc0, !PT ;  /* 0x0000000300037212 */ /* 0x000fc800078ec0ff */
[----:B------:R-:W-:-:S04]  /*26e0*/  IADD3 R3, PT, PT, R2, R3, RZ ;  /* 0x0000000302037210 */ /* 0x000fc80007ffe0ff */
[----:B------:R-:W-:Y:S01]  /*26f0*/  LOP3.LUT R4, R3, R4, RZ, 0xfc, !PT ;  /* 0x0000000403047212 */ /* 0x000fe200078efcff */
[----:B------:R-:W-:Y:S06]  /*2700*/  BRA `(.L_x_81) ;  /* 0x0000000000107947 */ /* 0x000fec0003800000 */
.L_x_80:
[----:B------:R-:W-:-:S04]  /*2710*/  LOP3.LUT R4, R4, 0x80000000, RZ, 0xc0, !PT ;  /* 0x8000000004047812 */ /* 0x000fc800078ec0ff */
[----:B------:R-:W-:Y:S01]  /*2720*/  LOP3.LUT R4, R4, 0x7f800000, RZ, 0xfc, !PT ;  /* 0x7f80000004047812 */ /* 0x000fe200078efcff */
[----:B------:R-:W-:Y:S06]  /*2730*/  BRA `(.L_x_81) ;  /* 0x0000000000047947 */ /* 0x000fec0003800000 */
.L_x_79:
[----:B------:R-:W-:-:S07]  /*2740*/  IMAD R4, R25, 0x800000, R4 ;  /* 0x0080000019047824 */ /* 0x000fce00078e0204 */
.L_x_81:
[----:B------:R-:W-:Y:S05]  /*2750*/  BSYNC.RECONVERGENT B1 ;  /* 0x0000000000017941 */ /* 0x000fea0003800200 */
.L_x_78:
[----:B------:R-:W-:Y:S01]  /*2760*/  MOV R0, R4 ;  /* 0x0000000400007202 */ /* 0x000fe20000000f00 */
[----:B------:R-:W-:Y:S06]  /*2770*/  BRA `(.L_x_82) ;  /* 0x0000000000207947 */ /* 0x000fec0003800000 */
.L_x_77:
[----:B------:R-:W-:-:S04]  /*2780*/  LOP3.LUT R0, R3, 0x80000000, R0, 0x48, !PT ;  /* 0x8000000003007812 */ /* 0x000fc800078e4800 */
[----:B------:R-:W-:Y:S01]  /*2790*/  LOP3.LUT R0, R0, 0x7f800000, RZ, 0xfc, !PT ;  /* 0x7f80000000007812 */ /* 0x000fe200078efcff */
[----:B------:R-:W-:Y:S06]  /*27a0*/  BRA `(.L_x_82) ;  /* 0x0000000000147947 */ /* 0x000fec0003800000 */
.L_x_76:
[----:B------:R-:W-:Y:S01]  /*27b0*/  LOP3.LUT R0, R3, 0x80000000, R0, 0x48, !PT ;  /* 0x8000000003007812 */ /* 0x000fe200078e4800 */
[----:B------:R-:W-:Y:S06]  /*27c0*/  BRA `(.L_x_82) ;  /* 0x00000000000c7947 */ /* 0x000fec0003800000 */
.L_x_75:
[----:B------:R-:W0:Y:S01]  /*27d0*/  MUFU.RSQ R0, -QNAN ;  /* 0xffc0000000007908 */ /* 0x000e220000001400 */
[----:B------:R-:W-:Y:S05]  /*27e0*/  BRA `(.L_x_82) ;  /* 0x0000000000047947 */ /* 0x000fea0003800000 */
.L_x_74:
[----:B------:R-:W-:-:S07]  /*27f0*/  FADD.FTZ R0, R0, R3 ;  /* 0x0000000300007221 */ /* 0x000fce0000010000 */
.L_x_82:
[----:B------:R-:W-:Y:S05]  /*2800*/  BSYNC.RECONVERGENT B0 ;  /* 0x0000000000007941 */ /* 0x000fea0003800200 */
.L_x_72:
[----:B------:R-:W-:Y:S01]  /*2810*/  HFMA2 R3, -RZ, RZ, 0, 0 ;  /* 0x00000000ff037431 */ /* 0x000fe200000001ff */
[----:B------:R-:W-:-:S04]  /*2820*/  MOV R2, R26 ;  /* 0x0000001a00027202 */ /* 0x000fc80000000f00 */
[----:B0-----:R-:W-:Y:S05]  /*2830*/  RET.REL.NODEC R2 `(_Z4gelmPfS_ii) ;  /* 0xffffffd402f07950 */ /* 0x001fea0003c3ffff */
.L_x_83:
[----:B------:R-:W-:-:S00]  /*2840*/  BRA `(.L_x_83) ;  /* 0xfffffffc00fc7947 */ /* 0x000fc0000383ffff */
[----:B------:R-:W-:-:S00]  /*2850*/  NOP ;  /* 0x0000000000007918 */ /* 0x000fc00000000000 */
        /* <DEDUP_REMOVED lines=10> */
.L_x_84:


//--------------------- .nv.shared.reserved.0     --------------------------
	.section	.nv.shared.reserved.0,"aw",@nobits
	.weak		__nv_reservedSMEM_offset_0_alias
	.size		__nv_reservedSMEM_offset_0_alias, 0, 64
	.other		__nv_reservedSMEM_offset_0_alias,@"STO_CUDA_RESERVED_SHARED STV_DEFAULT"
__nv_reservedSMEM_offset_0_alias:
	.zero		0
	.zero		64


//--------------------- .nv.constant0._Z4gelmPfS_ii --------------------------
	.section	.nv.constant0._Z4gelmPfS_ii,"a",@progbits
	.sectionflags	@""
	.align	4
.nv.constant0._Z4gelmPfS_ii:
	.zero		920


//--------------------- SYMBOLS --------------------------

	.type		.nv.reservedSmem.offset0,@object
	.size		.nv.reservedSmem.offset0,0x4
